//
// Generated by NVIDIA NVVM Compiler
//
// Compiler Build ID: CL-36424714
// Cuda compilation tools, release 13.0, V13.0.88
// Based on NVVM 20.0.0
//

.version 9.0
.target sm_100
.address_size 64

	// .globl	_Z11init_randomP17curandStateXORWOWy
.global .align 4 .b8 precalc_xorwow_matrix[102400];
.global .align 4 .b8 precalc_xorwow_offset_matrix[102400];
.global .align 4 .b8 mrg32k3aM1[2304];
.global .align 4 .b8 mrg32k3aM2[2304];
.global .align 4 .b8 mrg32k3aM1SubSeq[2016];
.global .align 4 .b8 mrg32k3aM2SubSeq[2016];
.global .align 4 .b8 mrg32k3aM1Seq[2304];
.global .align 4 .b8 mrg32k3aM2Seq[2304];
.const .align 8 .b8 __cr_lgamma_table[72];

.visible .entry _Z11init_randomP17curandStateXORWOWy(
	.param .u64 .ptr .align 1 _Z11init_randomP17curandStateXORWOWy_param_0,
	.param .u64 _Z11init_randomP17curandStateXORWOWy_param_1
)
{
	.reg .pred 	%p<26>;
	.reg .b32 	%r<410>;
	.reg .b64 	%rd<18>;

	ld.param.u64 	%rd7, [_Z11init_randomP17curandStateXORWOWy_param_0];
	ld.param.u64 	%rd17, [_Z11init_randomP17curandStateXORWOWy_param_1];
	mov.u32 	%r183, %ctaid.x;
	mov.u32 	%r184, %ntid.x;
	mov.u32 	%r185, %tid.x;
	mad.lo.s32 	%r1, %r183, %r184, %r185;
	setp.gt.s32 	%p1, %r1, 4095;
	@%p1 bra 	$L__BB0_44;
	cvta.to.global.u64 	%rd9, %rd7;
	mul.wide.s32 	%rd10, %r1, 48;
	add.s64 	%rd1, %rd9, %rd10;
	xor.b32  	%r186, %r1, -1429050551;
	mul.lo.s32 	%r187, %r186, 1099087573;
	setp.gt.s32 	%p2, %r1, -1;
	selp.b32 	%r188, -644748465, -1947113066, %p2;
	add.s32 	%r189, %r188, %r187;
	add.s32 	%r190, %r189, 6615241;
	add.s32 	%r191, %r187, 123456789;
	st.global.v2.u32 	[%rd1], {%r190, %r191};
	xor.b32  	%r192, %r187, 362436069;
	add.s32 	%r193, %r188, 521288629;
	st.global.v2.u32 	[%rd1+8], {%r192, %r193};
	xor.b32  	%r194, %r188, 88675123;
	add.s32 	%r195, %r187, 5783321;
	st.global.v2.u32 	[%rd1+16], {%r194, %r195};
	setp.eq.s64 	%p3, %rd17, 0;
	@%p3 bra 	$L__BB0_43;
	mov.b32 	%r316, 0;
	mov.u64 	%rd12, precalc_xorwow_matrix;
$L__BB0_3:
	and.b64  	%rd3, %rd17, 3;
	setp.eq.s64 	%p4, %rd3, 0;
	@%p4 bra 	$L__BB0_42;
	mul.wide.u32 	%rd11, %r316, 3200;
	add.s64 	%rd4, %rd12, %rd11;
	cvt.u32.u64 	%r3, %rd3;
	mov.b32 	%r317, 0;
$L__BB0_5:
	mov.b32 	%r330, 0;
	mov.u32 	%r331, %r330;
	mov.u32 	%r332, %r330;
	mov.u32 	%r333, %r330;
	mov.u32 	%r334, %r330;
	mov.u32 	%r323, %r330;
$L__BB0_6:
	mul.wide.u32 	%rd13, %r323, 4;
	add.s64 	%rd14, %rd1, %rd13;
	ld.global.u32 	%r11, [%rd14+4];
	shl.b32 	%r12, %r323, 5;
	mov.b32 	%r329, 0;
$L__BB0_7:
	.pragma "nounroll";
	shr.u32 	%r200, %r11, %r329;
	and.b32  	%r201, %r200, 1;
	setp.eq.b32 	%p5, %r201, 1;
	not.pred 	%p6, %p5;
	add.s32 	%r202, %r12, %r329;
	mul.lo.s32 	%r203, %r202, 5;
	mul.wide.u32 	%rd15, %r203, 4;
	add.s64 	%rd5, %rd4, %rd15;
	@%p6 bra 	$L__BB0_9;
	ld.global.u32 	%r204, [%rd5];
	xor.b32  	%r334, %r334, %r204;
	ld.global.u32 	%r205, [%rd5+4];
	xor.b32  	%r333, %r333, %r205;
	ld.global.u32 	%r206, [%rd5+8];
	xor.b32  	%r332, %r332, %r206;
	ld.global.u32 	%r207, [%rd5+12];
	xor.b32  	%r331, %r331, %r207;
	ld.global.u32 	%r208, [%rd5+16];
	xor.b32  	%r330, %r330, %r208;
$L__BB0_9:
	and.b32  	%r210, %r200, 2;
	setp.eq.s32 	%p7, %r210, 0;
	@%p7 bra 	$L__BB0_11;
	ld.global.u32 	%r211, [%rd5+20];
	xor.b32  	%r334, %r334, %r211;
	ld.global.u32 	%r212, [%rd5+24];
	xor.b32  	%r333, %r333, %r212;
	ld.global.u32 	%r213, [%rd5+28];
	xor.b32  	%r332, %r332, %r213;
	ld.global.u32 	%r214, [%rd5+32];
	xor.b32  	%r331, %r331, %r214;
	ld.global.u32 	%r215, [%rd5+36];
	xor.b32  	%r330, %r330, %r215;
$L__BB0_11:
	and.b32  	%r217, %r200, 4;
	setp.eq.s32 	%p8, %r217, 0;
	@%p8 bra 	$L__BB0_13;
	ld.global.u32 	%r218, [%rd5+40];
	xor.b32  	%r334, %r334, %r218;
	ld.global.u32 	%r219, [%rd5+44];
	xor.b32  	%r333, %r333, %r219;
	ld.global.u32 	%r220, [%rd5+48];
	xor.b32  	%r332, %r332, %r220;
	ld.global.u32 	%r221, [%rd5+52];
	xor.b32  	%r331, %r331, %r221;
	ld.global.u32 	%r222, [%rd5+56];
	xor.b32  	%r330, %r330, %r222;
$L__BB0_13:
	and.b32  	%r224, %r200, 8;
	setp.eq.s32 	%p9, %r224, 0;
	@%p9 bra 	$L__BB0_15;
	ld.global.u32 	%r225, [%rd5+60];
	xor.b32  	%r334, %r334, %r225;
	ld.global.u32 	%r226, [%rd5+64];
	xor.b32  	%r333, %r333, %r226;
	ld.global.u32 	%r227, [%rd5+68];
	xor.b32  	%r332, %r332, %r227;
	ld.global.u32 	%r228, [%rd5+72];
	xor.b32  	%r331, %r331, %r228;
	ld.global.u32 	%r229, [%rd5+76];
	xor.b32  	%r330, %r330, %r229;
$L__BB0_15:
	and.b32  	%r231, %r200, 16;
	setp.eq.s32 	%p10, %r231, 0;
	@%p10 bra 	$L__BB0_17;
	ld.global.u32 	%r232, [%rd5+80];
	xor.b32  	%r334, %r334, %r232;
	ld.global.u32 	%r233, [%rd5+84];
	xor.b32  	%r333, %r333, %r233;
	ld.global.u32 	%r234, [%rd5+88];
	xor.b32  	%r332, %r332, %r234;
	ld.global.u32 	%r235, [%rd5+92];
	xor.b32  	%r331, %r331, %r235;
	ld.global.u32 	%r236, [%rd5+96];
	xor.b32  	%r330, %r330, %r236;
$L__BB0_17:
	and.b32  	%r238, %r200, 32;
	setp.eq.s32 	%p11, %r238, 0;
	@%p11 bra 	$L__BB0_19;
	ld.global.u32 	%r239, [%rd5+100];
	xor.b32  	%r334, %r334, %r239;
	ld.global.u32 	%r240, [%rd5+104];
	xor.b32  	%r333, %r333, %r240;
	ld.global.u32 	%r241, [%rd5+108];
	xor.b32  	%r332, %r332, %r241;
	ld.global.u32 	%r242, [%rd5+112];
	xor.b32  	%r331, %r331, %r242;
	ld.global.u32 	%r243, [%rd5+116];
	xor.b32  	%r330, %r330, %r243;
$L__BB0_19:
	and.b32  	%r245, %r200, 64;
	setp.eq.s32 	%p12, %r245, 0;
	@%p12 bra 	$L__BB0_21;
	ld.global.u32 	%r246, [%rd5+120];
	xor.b32  	%r334, %r334, %r246;
	ld.global.u32 	%r247, [%rd5+124];
	xor.b32  	%r333, %r333, %r247;
	ld.global.u32 	%r248, [%rd5+128];
	xor.b32  	%r332, %r332, %r248;
	ld.global.u32 	%r249, [%rd5+132];
	xor.b32  	%r331, %r331, %r249;
	ld.global.u32 	%r250, [%rd5+136];
	xor.b32  	%r330, %r330, %r250;
$L__BB0_21:
	and.b32  	%r252, %r200, 128;
	setp.eq.s32 	%p13, %r252, 0;
	@%p13 bra 	$L__BB0_23;
	ld.global.u32 	%r253, [%rd5+140];
	xor.b32  	%r334, %r334, %r253;
	ld.global.u32 	%r254, [%rd5+144];
	xor.b32  	%r333, %r333, %r254;
	ld.global.u32 	%r255, [%rd5+148];
	xor.b32  	%r332, %r332, %r255;
	ld.global.u32 	%r256, [%rd5+152];
	xor.b32  	%r331, %r331, %r256;
	ld.global.u32 	%r257, [%rd5+156];
	xor.b32  	%r330, %r330, %r257;
$L__BB0_23:
	and.b32  	%r259, %r200, 256;
	setp.eq.s32 	%p14, %r259, 0;
	@%p14 bra 	$L__BB0_25;
	ld.global.u32 	%r260, [%rd5+160];
	xor.b32  	%r334, %r334, %r260;
	ld.global.u32 	%r261, [%rd5+164];
	xor.b32  	%r333, %r333, %r261;
	ld.global.u32 	%r262, [%rd5+168];
	xor.b32  	%r332, %r332, %r262;
	ld.global.u32 	%r263, [%rd5+172];
	xor.b32  	%r331, %r331, %r263;
	ld.global.u32 	%r264, [%rd5+176];
	xor.b32  	%r330, %r330, %r264;
$L__BB0_25:
	and.b32  	%r266, %r200, 512;
	setp.eq.s32 	%p15, %r266, 0;
	@%p15 bra 	$L__BB0_27;
	ld.global.u32 	%r267, [%rd5+180];
	xor.b32  	%r334, %r334, %r267;
	ld.global.u32 	%r268, [%rd5+184];
	xor.b32  	%r333, %r333, %r268;
	ld.global.u32 	%r269, [%rd5+188];
	xor.b32  	%r332, %r332, %r269;
	ld.global.u32 	%r270, [%rd5+192];
	xor.b32  	%r331, %r331, %r270;
	ld.global.u32 	%r271, [%rd5+196];
	xor.b32  	%r330, %r330, %r271;
$L__BB0_27:
	and.b32  	%r273, %r200, 1024;
	setp.eq.s32 	%p16, %r273, 0;
	@%p16 bra 	$L__BB0_29;
	ld.global.u32 	%r274, [%rd5+200];
	xor.b32  	%r334, %r334, %r274;
	ld.global.u32 	%r275, [%rd5+204];
	xor.b32  	%r333, %r333, %r275;
	ld.global.u32 	%r276, [%rd5+208];
	xor.b32  	%r332, %r332, %r276;
	ld.global.u32 	%r277, [%rd5+212];
	xor.b32  	%r331, %r331, %r277;
	ld.global.u32 	%r278, [%rd5+216];
	xor.b32  	%r330, %r330, %r278;
$L__BB0_29:
	and.b32  	%r280, %r200, 2048;
	setp.eq.s32 	%p17, %r280, 0;
	@%p17 bra 	$L__BB0_31;
	ld.global.u32 	%r281, [%rd5+220];
	xor.b32  	%r334, %r334, %r281;
	ld.global.u32 	%r282, [%rd5+224];
	xor.b32  	%r333, %r333, %r282;
	ld.global.u32 	%r283, [%rd5+228];
	xor.b32  	%r332, %r332, %r283;
	ld.global.u32 	%r284, [%rd5+232];
	xor.b32  	%r331, %r331, %r284;
	ld.global.u32 	%r285, [%rd5+236];
	xor.b32  	%r330, %r330, %r285;
$L__BB0_31:
	and.b32  	%r287, %r200, 4096;
	setp.eq.s32 	%p18, %r287, 0;
	@%p18 bra 	$L__BB0_33;
	ld.global.u32 	%r288, [%rd5+240];
	xor.b32  	%r334, %r334, %r288;
	ld.global.u32 	%r289, [%rd5+244];
	xor.b32  	%r333, %r333, %r289;
	ld.global.u32 	%r290, [%rd5+248];
	xor.b32  	%r332, %r332, %r290;
	ld.global.u32 	%r291, [%rd5+252];
	xor.b32  	%r331, %r331, %r291;
	ld.global.u32 	%r292, [%rd5+256];
	xor.b32  	%r330, %r330, %r292;
$L__BB0_33:
	and.b32  	%r294, %r200, 8192;
	setp.eq.s32 	%p19, %r294, 0;
	@%p19 bra 	$L__BB0_35;
	ld.global.u32 	%r295, [%rd5+260];
	xor.b32  	%r334, %r334, %r295;
	ld.global.u32 	%r296, [%rd5+264];
	xor.b32  	%r333, %r333, %r296;
	ld.global.u32 	%r297, [%rd5+268];
	xor.b32  	%r332, %r332, %r297;
	ld.global.u32 	%r298, [%rd5+272];
	xor.b32  	%r331, %r331, %r298;
	ld.global.u32 	%r299, [%rd5+276];
	xor.b32  	%r330, %r330, %r299;
$L__BB0_35:
	and.b32  	%r301, %r200, 16384;
	setp.eq.s32 	%p20, %r301, 0;
	@%p20 bra 	$L__BB0_37;
	ld.global.u32 	%r302, [%rd5+280];
	xor.b32  	%r334, %r334, %r302;
	ld.global.u32 	%r303, [%rd5+284];
	xor.b32  	%r333, %r333, %r303;
	ld.global.u32 	%r304, [%rd5+288];
	xor.b32  	%r332, %r332, %r304;
	ld.global.u32 	%r305, [%rd5+292];
	xor.b32  	%r331, %r331, %r305;
	ld.global.u32 	%r306, [%rd5+296];
	xor.b32  	%r330, %r330, %r306;
$L__BB0_37:
	and.b32  	%r308, %r200, 32768;
	setp.eq.s32 	%p21, %r308, 0;
	@%p21 bra 	$L__BB0_39;
	ld.global.u32 	%r309, [%rd5+300];
	xor.b32  	%r334, %r334, %r309;
	ld.global.u32 	%r310, [%rd5+304];
	xor.b32  	%r333, %r333, %r310;
	ld.global.u32 	%r311, [%rd5+308];
	xor.b32  	%r332, %r332, %r311;
	ld.global.u32 	%r312, [%rd5+312];
	xor.b32  	%r331, %r331, %r312;
	ld.global.u32 	%r313, [%rd5+316];
	xor.b32  	%r330, %r330, %r313;
$L__BB0_39:
	add.s32 	%r329, %r329, 16;
	setp.ne.s32 	%p22, %r329, 32;
	@%p22 bra 	$L__BB0_7;
	mad.lo.s32 	%r314, %r323, -31, %r12;
	add.s32 	%r323, %r314, 1;
	setp.ne.s32 	%p23, %r323, 5;
	@%p23 bra 	$L__BB0_6;
	st.global.u32 	[%rd1+4], %r334;
	st.global.u32 	[%rd1+8], %r333;
	st.global.u32 	[%rd1+12], %r332;
	st.global.u32 	[%rd1+16], %r331;
	st.global.u32 	[%rd1+20], %r330;
	add.s32 	%r317, %r317, 1;
	setp.lt.u32 	%p24, %r317, %r3;
	@%p24 bra 	$L__BB0_5;
$L__BB0_42:
	shr.u64 	%rd6, %rd17, 2;
	add.s32 	%r316, %r316, 1;
	setp.gt.u64 	%p25, %rd17, 3;
	mov.u64 	%rd17, %rd6;
	@%p25 bra 	$L__BB0_3;
$L__BB0_43:
	mov.b32 	%r315, 0;
	st.global.v2.u32 	[%rd1+24], {%r315, %r315};
	st.global.u32 	[%rd1+32], %r315;
	mov.b64 	%rd16, 0;
	st.global.u64 	[%rd1+40], %rd16;
$L__BB0_44:
	ret;

}
	// .globl	_Z8functionP7diagramP17curandStateXORWOW
.visible .entry _Z8functionP7diagramP17curandStateXORWOW(
	.param .u64 .ptr .align 1 _Z8functionP7diagramP17curandStateXORWOW_param_0,
	.param .u64 .ptr .align 1 _Z8functionP7diagramP17curandStateXORWOW_param_1
)
{
	.local .align 4 .b8 	__local_depot1[36];
	.reg .b64 	%SP;
	.reg .b64 	%SPL;
	.reg .pred 	%p<227>;
	.reg .b32 	%r<578>;
	.reg .b64 	%rd<145>;

	mov.u64 	%SPL, __local_depot1;
	ld.param.u64 	%rd27, [_Z8functionP7diagramP17curandStateXORWOW_param_0];
	ld.param.u64 	%rd28, [_Z8functionP7diagramP17curandStateXORWOW_param_1];
	add.u64 	%rd1, %SPL, 0;
	mov.u32 	%r167, %ctaid.x;
	mov.u32 	%r168, %ntid.x;
	mov.u32 	%r169, %tid.x;
	mad.lo.s32 	%r1, %r167, %r168, %r169;
	setp.gt.s32 	%p1, %r1, 4095;
	@%p1 bra 	$L__BB1_226;
	cvta.to.global.u64 	%rd30, %rd28;
	cvta.to.global.u64 	%rd31, %rd27;
	mul.wide.s32 	%rd32, %r1, 168;
	add.s64 	%rd2, %rd31, %rd32;
	mov.b64 	%rd33, 0;
	st.global.u64 	[%rd2], %rd33;
	st.global.u64 	[%rd2+8], %rd33;
	st.global.u64 	[%rd2+16], %rd33;
	st.global.u64 	[%rd2+24], %rd33;
	st.global.u64 	[%rd2+32], %rd33;
	st.global.u64 	[%rd2+40], %rd33;
	st.global.u64 	[%rd2+48], %rd33;
	st.global.u64 	[%rd2+56], %rd33;
	st.global.u64 	[%rd2+64], %rd33;
	st.global.u64 	[%rd2+72], %rd33;
	st.global.u64 	[%rd2+80], %rd33;
	st.global.u64 	[%rd2+88], %rd33;
	st.global.u64 	[%rd2+96], %rd33;
	st.global.u64 	[%rd2+104], %rd33;
	st.global.u64 	[%rd2+112], %rd33;
	st.global.u64 	[%rd2+120], %rd33;
	st.global.u64 	[%rd2+128], %rd33;
	st.global.u64 	[%rd2+136], %rd33;
	st.global.u64 	[%rd2+144], %rd33;
	st.global.u64 	[%rd2+152], %rd33;
	st.global.u64 	[%rd2+160], %rd33;
	mul.wide.s32 	%rd34, %r1, 48;
	add.s64 	%rd3, %rd30, %rd34;
	mov.b32 	%r523, 0;
$L__BB1_2:
	mov.b32 	%r171, 0;
	st.local.u32 	[%rd1], %r171;
	st.local.u32 	[%rd1+4], %r171;
	st.local.u32 	[%rd1+8], %r171;
	st.local.u32 	[%rd1+12], %r171;
	st.local.u32 	[%rd1+16], %r171;
	st.local.u32 	[%rd1+20], %r171;
	st.local.u32 	[%rd1+24], %r171;
	st.local.u32 	[%rd1+28], %r171;
	st.local.u32 	[%rd1+32], %r171;
	ld.global.v2.u32 	{%r524, %r529}, [%rd3];
	ld.global.v2.u32 	{%r528, %r576}, [%rd3+8];
	ld.global.v2.u32 	{%r575, %r574}, [%rd3+16];
$L__BB1_3:
	mov.u32 	%r12, %r576;
	mov.u32 	%r577, %r575;
	mov.u32 	%r576, %r574;
	mov.u32 	%r9, %r524;
	shr.u32 	%r172, %r529, 2;
	xor.b32  	%r173, %r172, %r529;
	shl.b32 	%r174, %r576, 4;
	shl.b32 	%r175, %r173, 1;
	xor.b32  	%r176, %r175, %r174;
	xor.b32  	%r177, %r176, %r173;
	xor.b32  	%r575, %r177, %r576;
	add.s32 	%r178, %r9, %r575;
	add.s32 	%r179, %r178, 362437;
	mul.hi.u32 	%r180, %r179, -1431655765;
	shr.u32 	%r181, %r180, 1;
	mul.lo.s32 	%r182, %r181, 3;
	sub.s32 	%r183, %r179, %r182;
	mul.wide.u32 	%rd35, %r183, 12;
	add.s64 	%rd36, %rd1, %rd35;
	shr.u32 	%r184, %r528, 2;
	xor.b32  	%r185, %r184, %r528;
	shl.b32 	%r186, %r575, 4;
	shl.b32 	%r187, %r185, 1;
	xor.b32  	%r188, %r187, %r186;
	xor.b32  	%r189, %r188, %r185;
	xor.b32  	%r574, %r189, %r575;
	add.s32 	%r524, %r9, 724874;
	add.s32 	%r190, %r574, %r524;
	mul.hi.u32 	%r191, %r190, -1431655765;
	shr.u32 	%r192, %r191, 1;
	mul.lo.s32 	%r193, %r192, 3;
	sub.s32 	%r194, %r190, %r193;
	mul.wide.u32 	%rd37, %r194, 4;
	add.s64 	%rd4, %rd36, %rd37;
	ld.local.u32 	%r195, [%rd4];
	setp.ne.s32 	%p2, %r195, 0;
	mov.u32 	%r528, %r577;
	mov.u32 	%r529, %r12;
	@%p2 bra 	$L__BB1_3;
	shr.u32 	%r196, %r12, 2;
	xor.b32  	%r197, %r196, %r12;
	shl.b32 	%r198, %r574, 4;
	shl.b32 	%r199, %r197, 1;
	xor.b32  	%r200, %r199, %r198;
	xor.b32  	%r201, %r200, %r197;
	xor.b32  	%r573, %r201, %r574;
	add.s32 	%r572, %r9, 1087311;
	add.s32 	%r202, %r573, %r572;
	mul.lo.s32 	%r203, %r202, -858993459;
	shf.l.wrap.b32 	%r204, %r203, %r203, 31;
	setp.lt.u32 	%p3, %r204, 429496730;
	selp.b32 	%r205, 4, 2, %p3;
	st.local.u32 	[%rd4], %r205;
$L__BB1_5:
	mov.u32 	%r25, %r577;
	mov.u32 	%r577, %r576;
	mov.u32 	%r576, %r575;
	mov.u32 	%r575, %r574;
	mov.u32 	%r574, %r573;
	mov.u32 	%r20, %r572;
	shr.u32 	%r207, %r25, 2;
	xor.b32  	%r208, %r207, %r25;
	st.global.v2.u32 	[%rd3+8], {%r576, %r575};
	shl.b32 	%r209, %r574, 4;
	shl.b32 	%r210, %r208, 1;
	xor.b32  	%r211, %r210, %r209;
	xor.b32  	%r212, %r211, %r208;
	xor.b32  	%r573, %r212, %r574;
	st.global.v2.u32 	[%rd3+16], {%r574, %r573};
	add.s32 	%r572, %r20, 362437;
	st.global.v2.u32 	[%rd3], {%r572, %r577};
	add.s32 	%r213, %r573, %r572;
	and.b32  	%r206, %r213, 3;
	setp.gt.s32 	%p4, %r206, 1;
	@%p4 bra 	$L__BB1_135;
	setp.eq.s32 	%p6, %r206, 0;
	@%p6 bra 	$L__BB1_7;
	bra.uni 	$L__BB1_51;
$L__BB1_7:
	ld.local.u32 	%r28, [%rd1];
	ld.local.u32 	%r29, [%rd1+4];
	ld.local.u32 	%r30, [%rd1+8];
	ld.local.u32 	%r31, [%rd1+12];
	ld.local.u32 	%r32, [%rd1+16];
	ld.local.u32 	%r33, [%rd1+20];
	ld.local.u32 	%r34, [%rd1+24];
	ld.local.u32 	%r35, [%rd1+28];
	ld.local.u32 	%r36, [%rd1+32];
	setp.eq.s32 	%p120, %r29, 0;
	mov.b64 	%rd139, 0;
	@%p120 bra 	$L__BB1_13;
	setp.eq.s32 	%p121, %r28, 0;
	mov.b32 	%r441, 0;
	st.local.u32 	[%rd1+4], %r441;
	@%p121 bra 	$L__BB1_12;
	setp.eq.s32 	%p122, %r28, %r29;
	@%p122 bra 	$L__BB1_11;
	st.local.u32 	[%rd1+4], %r29;
	mov.b64 	%rd139, 1;
	bra.uni 	$L__BB1_13;
$L__BB1_11:
	shl.b32 	%r442, %r28, 1;
	st.local.u32 	[%rd1], %r442;
	mov.b64 	%rd139, 1;
	bra.uni 	$L__BB1_13;
$L__BB1_12:
	st.local.u32 	[%rd1], %r29;
$L__BB1_13:
	setp.eq.s32 	%p123, %r30, 0;
	@%p123 bra 	$L__BB1_19;
	mov.b32 	%r443, 0;
	st.local.u32 	[%rd1+8], %r443;
	shl.b64 	%rd83, %rd139, 2;
	add.s64 	%rd6, %rd1, %rd83;
	ld.local.u32 	%r37, [%rd6];
	setp.eq.s32 	%p124, %r37, 0;
	@%p124 bra 	$L__BB1_18;
	setp.eq.s32 	%p125, %r37, %r30;
	@%p125 bra 	$L__BB1_17;
	st.local.u32 	[%rd6+4], %r30;
	bra.uni 	$L__BB1_19;
$L__BB1_17:
	shl.b32 	%r444, %r30, 1;
	st.local.u32 	[%rd6], %r444;
	bra.uni 	$L__BB1_19;
$L__BB1_18:
	st.local.u32 	[%rd6], %r30;
$L__BB1_19:
	setp.eq.s32 	%p126, %r31, 0;
	@%p126 bra 	$L__BB1_21;
	st.local.u32 	[%rd1+12], %r31;
$L__BB1_21:
	setp.eq.s32 	%p127, %r32, 0;
	mov.b64 	%rd140, 0;
	@%p127 bra 	$L__BB1_27;
	setp.eq.s32 	%p128, %r31, 0;
	mov.b32 	%r445, 0;
	st.local.u32 	[%rd1+16], %r445;
	@%p128 bra 	$L__BB1_26;
	setp.eq.s32 	%p129, %r31, %r32;
	@%p129 bra 	$L__BB1_25;
	st.local.u32 	[%rd1+16], %r32;
	mov.b64 	%rd140, 1;
	bra.uni 	$L__BB1_27;
$L__BB1_25:
	shl.b32 	%r446, %r31, 1;
	st.local.u32 	[%rd1+12], %r446;
	mov.b64 	%rd140, 1;
	bra.uni 	$L__BB1_27;
$L__BB1_26:
	st.local.u32 	[%rd1+12], %r32;
$L__BB1_27:
	setp.eq.s32 	%p130, %r33, 0;
	@%p130 bra 	$L__BB1_33;
	mov.b32 	%r447, 0;
	st.local.u32 	[%rd1+20], %r447;
	shl.b64 	%rd88, %rd140, 2;
	add.s64 	%rd8, %rd1, %rd88;
	ld.local.u32 	%r38, [%rd8+12];
	setp.eq.s32 	%p131, %r38, 0;
	@%p131 bra 	$L__BB1_32;
	setp.eq.s32 	%p132, %r38, %r33;
	@%p132 bra 	$L__BB1_31;
	st.local.u32 	[%rd8+16], %r33;
	bra.uni 	$L__BB1_33;
$L__BB1_31:
	shl.b32 	%r448, %r33, 1;
	st.local.u32 	[%rd8+12], %r448;
	bra.uni 	$L__BB1_33;
$L__BB1_32:
	st.local.u32 	[%rd8+12], %r33;
$L__BB1_33:
	setp.eq.s32 	%p133, %r34, 0;
	@%p133 bra 	$L__BB1_35;
	st.local.u32 	[%rd1+24], %r34;
$L__BB1_35:
	setp.eq.s32 	%p134, %r35, 0;
	mov.b64 	%rd141, 0;
	@%p134 bra 	$L__BB1_41;
	setp.eq.s32 	%p135, %r34, 0;
	mov.b32 	%r449, 0;
	st.local.u32 	[%rd1+28], %r449;
	@%p135 bra 	$L__BB1_40;
	setp.eq.s32 	%p136, %r34, %r35;
	@%p136 bra 	$L__BB1_39;
	st.local.u32 	[%rd1+28], %r35;
	mov.b64 	%rd141, 1;
	bra.uni 	$L__BB1_41;
$L__BB1_39:
	shl.b32 	%r450, %r34, 1;
	st.local.u32 	[%rd1+24], %r450;
	mov.b64 	%rd141, 1;
	bra.uni 	$L__BB1_41;
$L__BB1_40:
	st.local.u32 	[%rd1+24], %r35;
$L__BB1_41:
	setp.eq.s32 	%p137, %r36, 0;
	mov.b32 	%r536, 0;
	@%p137 bra 	$L__BB1_47;
	mov.b32 	%r452, 0;
	st.local.u32 	[%rd1+32], %r452;
	shl.b64 	%rd93, %rd141, 2;
	add.s64 	%rd10, %rd1, %rd93;
	ld.local.u32 	%r39, [%rd10+24];
	setp.eq.s32 	%p138, %r39, 0;
	@%p138 bra 	$L__BB1_46;
	setp.eq.s32 	%p139, %r39, %r36;
	@%p139 bra 	$L__BB1_45;
	st.local.u32 	[%rd10+28], %r36;
	ld.local.u32 	%r536, [%rd1+32];
	bra.uni 	$L__BB1_47;
$L__BB1_45:
	shl.b32 	%r454, %r36, 1;
	st.local.u32 	[%rd10+24], %r454;
	mov.b32 	%r536, 0;
	bra.uni 	$L__BB1_47;
$L__BB1_46:
	st.local.u32 	[%rd10+24], %r36;
	mov.b32 	%r536, 0;
$L__BB1_47:
	ld.local.u32 	%r456, [%rd1];
	setp.eq.s32 	%p140, %r456, %r28;
	ld.local.u32 	%r457, [%rd1+4];
	setp.eq.s32 	%p141, %r457, %r29;
	and.pred  	%p142, %p140, %p141;
	ld.local.u32 	%r459, [%rd1+8];
	setp.eq.s32 	%p143, %r459, %r30;
	and.pred  	%p144, %p142, %p143;
	ld.local.u32 	%r461, [%rd1+12];
	setp.eq.s32 	%p145, %r461, %r31;
	and.pred  	%p146, %p144, %p145;
	ld.local.u32 	%r463, [%rd1+16];
	setp.eq.s32 	%p147, %r463, %r32;
	and.pred  	%p148, %p146, %p147;
	ld.local.u32 	%r465, [%rd1+20];
	setp.eq.s32 	%p149, %r465, %r33;
	and.pred  	%p150, %p148, %p149;
	ld.local.u32 	%r467, [%rd1+24];
	setp.eq.s32 	%p151, %r467, %r34;
	and.pred  	%p152, %p150, %p151;
	ld.local.u32 	%r469, [%rd1+28];
	setp.eq.s32 	%p153, %r469, %r35;
	and.pred  	%p154, %p152, %p153;
	setp.eq.s32 	%p155, %r536, %r36;
	and.pred  	%p156, %p154, %p155;
	@%p156 bra 	$L__BB1_176;
	mov.u32 	%r538, %r573;
	mov.u32 	%r539, %r574;
	mov.u32 	%r540, %r575;
$L__BB1_49:
	mov.u32 	%r45, %r540;
	mov.u32 	%r44, %r539;
	mov.u32 	%r540, %r538;
	mov.u32 	%r42, %r572;
	shr.u32 	%r471, %r577, 2;
	xor.b32  	%r472, %r471, %r577;
	shl.b32 	%r473, %r540, 4;
	shl.b32 	%r474, %r472, 1;
	xor.b32  	%r475, %r474, %r473;
	xor.b32  	%r476, %r475, %r472;
	xor.b32  	%r539, %r476, %r540;
	add.s32 	%r477, %r42, %r539;
	add.s32 	%r478, %r477, 362437;
	mul.hi.u32 	%r479, %r478, -1431655765;
	shr.u32 	%r480, %r479, 1;
	mul.lo.s32 	%r481, %r480, 3;
	sub.s32 	%r482, %r478, %r481;
	mul.wide.u32 	%rd94, %r482, 12;
	add.s64 	%rd95, %rd1, %rd94;
	shr.u32 	%r483, %r576, 2;
	xor.b32  	%r484, %r483, %r576;
	shl.b32 	%r485, %r539, 4;
	shl.b32 	%r486, %r484, 1;
	xor.b32  	%r487, %r486, %r485;
	xor.b32  	%r488, %r487, %r484;
	xor.b32  	%r538, %r488, %r539;
	add.s32 	%r572, %r42, 724874;
	add.s32 	%r489, %r538, %r572;
	mul.hi.u32 	%r490, %r489, -1431655765;
	shr.u32 	%r491, %r490, 1;
	mul.lo.s32 	%r492, %r491, 3;
	sub.s32 	%r493, %r489, %r492;
	mul.wide.u32 	%rd96, %r493, 4;
	add.s64 	%rd11, %rd95, %rd96;
	ld.local.u32 	%r494, [%rd11];
	setp.ne.s32 	%p157, %r494, 0;
	mov.u32 	%r576, %r44;
	mov.u32 	%r577, %r45;
	@%p157 bra 	$L__BB1_49;
	shr.u32 	%r495, %r45, 2;
	xor.b32  	%r496, %r495, %r45;
	st.global.v2.u32 	[%rd3+8], {%r540, %r539};
	shl.b32 	%r497, %r538, 4;
	shl.b32 	%r498, %r496, 1;
	xor.b32  	%r499, %r498, %r497;
	xor.b32  	%r500, %r499, %r496;
	xor.b32  	%r573, %r500, %r538;
	st.global.v2.u32 	[%rd3+16], {%r538, %r573};
	add.s32 	%r572, %r42, 1087311;
	st.global.v2.u32 	[%rd3], {%r572, %r44};
	add.s32 	%r501, %r573, %r572;
	mul.lo.s32 	%r502, %r501, -858993459;
	shf.l.wrap.b32 	%r503, %r502, %r502, 31;
	setp.lt.u32 	%p158, %r503, 429496730;
	selp.b32 	%r504, 4, 2, %p158;
	st.local.u32 	[%rd11], %r504;
	mov.u32 	%r574, %r538;
	mov.u32 	%r575, %r539;
	mov.u32 	%r576, %r540;
	mov.u32 	%r577, %r44;
	bra.uni 	$L__BB1_176;
$L__BB1_51:
	ld.local.u32 	%r53, [%rd1];
	ld.local.u32 	%r54, [%rd1+4];
	ld.local.u32 	%r55, [%rd1+8];
	ld.local.u32 	%r56, [%rd1+12];
	ld.local.u32 	%r57, [%rd1+16];
	ld.local.u32 	%r58, [%rd1+20];
	ld.local.u32 	%r59, [%rd1+24];
	ld.local.u32 	%r60, [%rd1+28];
	ld.local.u32 	%r61, [%rd1+32];
	setp.eq.s32 	%p81, %r54, 0;
	mov.b32 	%r543, 2;
	@%p81 bra 	$L__BB1_57;
	setp.eq.s32 	%p82, %r55, 0;
	mov.b32 	%r363, 0;
	st.local.u32 	[%rd1+4], %r363;
	@%p82 bra 	$L__BB1_56;
	setp.eq.s32 	%p83, %r55, %r54;
	@%p83 bra 	$L__BB1_55;
	st.local.u32 	[%rd1+4], %r54;
	mov.b32 	%r543, 1;
	bra.uni 	$L__BB1_57;
$L__BB1_55:
	shl.b32 	%r366, %r54, 1;
	st.local.u32 	[%rd1+8], %r366;
	mov.b32 	%r543, 1;
	bra.uni 	$L__BB1_57;
$L__BB1_56:
	st.local.u32 	[%rd1+8], %r54;
$L__BB1_57:
	setp.eq.s32 	%p84, %r53, 0;
	@%p84 bra 	$L__BB1_63;
	mov.b32 	%r368, 0;
	st.local.u32 	[%rd1], %r368;
	mul.wide.u32 	%rd67, %r543, 4;
	add.s64 	%rd12, %rd1, %rd67;
	ld.local.u32 	%r63, [%rd12];
	setp.eq.s32 	%p85, %r63, 0;
	@%p85 bra 	$L__BB1_62;
	setp.eq.s32 	%p86, %r63, %r53;
	@%p86 bra 	$L__BB1_61;
	add.s32 	%r369, %r543, -1;
	mul.wide.u32 	%rd68, %r369, 4;
	add.s64 	%rd69, %rd1, %rd68;
	st.local.u32 	[%rd69], %r53;
	bra.uni 	$L__BB1_63;
$L__BB1_61:
	shl.b32 	%r370, %r53, 1;
	st.local.u32 	[%rd12], %r370;
	bra.uni 	$L__BB1_63;
$L__BB1_62:
	st.local.u32 	[%rd12], %r53;
$L__BB1_63:
	setp.eq.s32 	%p87, %r58, 0;
	@%p87 bra 	$L__BB1_65;
	st.local.u32 	[%rd1+20], %r58;
$L__BB1_65:
	setp.eq.s32 	%p88, %r57, 0;
	mov.b32 	%r544, 2;
	@%p88 bra 	$L__BB1_71;
	setp.eq.s32 	%p89, %r58, 0;
	mov.b32 	%r372, 0;
	st.local.u32 	[%rd1+16], %r372;
	@%p89 bra 	$L__BB1_70;
	setp.eq.s32 	%p90, %r58, %r57;
	@%p90 bra 	$L__BB1_69;
	st.local.u32 	[%rd1+16], %r57;
	mov.b32 	%r544, 1;
	bra.uni 	$L__BB1_71;
$L__BB1_69:
	shl.b32 	%r375, %r57, 1;
	st.local.u32 	[%rd1+20], %r375;
	mov.b32 	%r544, 1;
	bra.uni 	$L__BB1_71;
$L__BB1_70:
	st.local.u32 	[%rd1+20], %r57;
$L__BB1_71:
	ld.local.u32 	%r65, [%rd1+12];
	setp.eq.s32 	%p91, %r65, 0;
	@%p91 bra 	$L__BB1_77;
	mov.b32 	%r377, 0;
	st.local.u32 	[%rd1+12], %r377;
	mul.wide.u32 	%rd70, %r544, 4;
	add.s64 	%rd13, %rd1, %rd70;
	ld.local.u32 	%r66, [%rd13+12];
	setp.eq.s32 	%p92, %r66, 0;
	@%p92 bra 	$L__BB1_76;
	setp.eq.s32 	%p93, %r66, %r65;
	@%p93 bra 	$L__BB1_75;
	add.s32 	%r378, %r544, -1;
	mul.wide.u32 	%rd71, %r378, 4;
	add.s64 	%rd72, %rd1, %rd71;
	st.local.u32 	[%rd72+12], %r65;
	bra.uni 	$L__BB1_77;
$L__BB1_75:
	shl.b32 	%r379, %r65, 1;
	st.local.u32 	[%rd13+12], %r379;
	bra.uni 	$L__BB1_77;
$L__BB1_76:
	st.local.u32 	[%rd13+12], %r65;
$L__BB1_77:
	setp.eq.s32 	%p94, %r61, 0;
	@%p94 bra 	$L__BB1_79;
	st.local.u32 	[%rd1+32], %r61;
$L__BB1_79:
	setp.eq.s32 	%p95, %r60, 0;
	mov.b32 	%r545, 2;
	@%p95 bra 	$L__BB1_85;
	setp.eq.s32 	%p96, %r61, 0;
	mov.b32 	%r381, 0;
	st.local.u32 	[%rd1+28], %r381;
	@%p96 bra 	$L__BB1_84;
	setp.eq.s32 	%p97, %r61, %r60;
	@%p97 bra 	$L__BB1_83;
	st.local.u32 	[%rd1+28], %r60;
	mov.b32 	%r545, 1;
	bra.uni 	$L__BB1_85;
$L__BB1_83:
	shl.b32 	%r384, %r60, 1;
	st.local.u32 	[%rd1+32], %r384;
	mov.b32 	%r545, 1;
	bra.uni 	$L__BB1_85;
$L__BB1_84:
	st.local.u32 	[%rd1+32], %r60;
$L__BB1_85:
	ld.local.u32 	%r68, [%rd1+24];
	setp.eq.s32 	%p98, %r68, 0;
	mov.b32 	%r546, 0;
	@%p98 bra 	$L__BB1_91;
	mov.b32 	%r387, 0;
	st.local.u32 	[%rd1+24], %r387;
	mul.wide.u32 	%rd73, %r545, 4;
	add.s64 	%rd14, %rd1, %rd73;
	ld.local.u32 	%r69, [%rd14+24];
	setp.eq.s32 	%p99, %r69, 0;
	@%p99 bra 	$L__BB1_90;
	setp.eq.s32 	%p100, %r69, %r68;
	@%p100 bra 	$L__BB1_89;
	add.s32 	%r388, %r545, -1;
	mul.wide.u32 	%rd74, %r388, 4;
	add.s64 	%rd75, %rd1, %rd74;
	st.local.u32 	[%rd75+24], %r68;
	ld.local.u32 	%r546, [%rd1+24];
	bra.uni 	$L__BB1_91;
$L__BB1_89:
	shl.b32 	%r390, %r68, 1;
	st.local.u32 	[%rd14+24], %r390;
	mov.b32 	%r546, 0;
	bra.uni 	$L__BB1_91;
$L__BB1_90:
	st.local.u32 	[%rd14+24], %r68;
	mov.b32 	%r546, 0;
$L__BB1_91:
	ld.local.u32 	%r392, [%rd1];
	setp.eq.s32 	%p101, %r392, %r53;
	ld.local.u32 	%r393, [%rd1+4];
	setp.eq.s32 	%p102, %r393, %r54;
	and.pred  	%p103, %p101, %p102;
	ld.local.u32 	%r395, [%rd1+8];
	setp.eq.s32 	%p104, %r395, %r55;
	and.pred  	%p105, %p103, %p104;
	ld.local.u32 	%r397, [%rd1+12];
	setp.eq.s32 	%p106, %r397, %r56;
	and.pred  	%p107, %p105, %p106;
	ld.local.u32 	%r399, [%rd1+16];
	setp.eq.s32 	%p108, %r399, %r57;
	and.pred  	%p109, %p107, %p108;
	ld.local.u32 	%r401, [%rd1+20];
	setp.eq.s32 	%p110, %r401, %r58;
	and.pred  	%p111, %p109, %p110;
	setp.eq.s32 	%p112, %r546, %r59;
	and.pred  	%p113, %p111, %p112;
	ld.local.u32 	%r403, [%rd1+28];
	setp.eq.s32 	%p114, %r403, %r60;
	and.pred  	%p115, %p113, %p114;
	ld.local.u32 	%r405, [%rd1+32];
	setp.eq.s32 	%p116, %r405, %r61;
	and.pred  	%p117, %p115, %p116;
	@%p117 bra 	$L__BB1_176;
	mov.u32 	%r548, %r573;
	mov.u32 	%r549, %r574;
	mov.u32 	%r550, %r575;
$L__BB1_93:
	mov.u32 	%r75, %r550;
	mov.u32 	%r74, %r549;
	mov.u32 	%r550, %r548;
	mov.u32 	%r72, %r572;
	shr.u32 	%r407, %r577, 2;
	xor.b32  	%r408, %r407, %r577;
	shl.b32 	%r409, %r550, 4;
	shl.b32 	%r410, %r408, 1;
	xor.b32  	%r411, %r410, %r409;
	xor.b32  	%r412, %r411, %r408;
	xor.b32  	%r549, %r412, %r550;
	add.s32 	%r413, %r72, %r549;
	add.s32 	%r414, %r413, 362437;
	mul.hi.u32 	%r415, %r414, -1431655765;
	shr.u32 	%r416, %r415, 1;
	mul.lo.s32 	%r417, %r416, 3;
	sub.s32 	%r418, %r414, %r417;
	mul.wide.u32 	%rd76, %r418, 12;
	add.s64 	%rd77, %rd1, %rd76;
	shr.u32 	%r419, %r576, 2;
	xor.b32  	%r420, %r419, %r576;
	shl.b32 	%r421, %r549, 4;
	shl.b32 	%r422, %r420, 1;
	xor.b32  	%r423, %r422, %r421;
	xor.b32  	%r424, %r423, %r420;
	xor.b32  	%r548, %r424, %r549;
	add.s32 	%r572, %r72, 724874;
	add.s32 	%r425, %r548, %r572;
	mul.hi.u32 	%r426, %r425, -1431655765;
	shr.u32 	%r427, %r426, 1;
	mul.lo.s32 	%r428, %r427, 3;
	sub.s32 	%r429, %r425, %r428;
	mul.wide.u32 	%rd78, %r429, 4;
	add.s64 	%rd15, %rd77, %rd78;
	ld.local.u32 	%r430, [%rd15];
	setp.ne.s32 	%p118, %r430, 0;
	mov.u32 	%r576, %r74;
	mov.u32 	%r577, %r75;
	@%p118 bra 	$L__BB1_93;
	shr.u32 	%r431, %r75, 2;
	xor.b32  	%r432, %r431, %r75;
	st.global.v2.u32 	[%rd3+8], {%r550, %r549};
	shl.b32 	%r433, %r548, 4;
	shl.b32 	%r434, %r432, 1;
	xor.b32  	%r435, %r434, %r433;
	xor.b32  	%r436, %r435, %r432;
	xor.b32  	%r573, %r436, %r548;
	st.global.v2.u32 	[%rd3+16], {%r548, %r573};
	add.s32 	%r572, %r72, 1087311;
	st.global.v2.u32 	[%rd3], {%r572, %r74};
	add.s32 	%r437, %r573, %r572;
	mul.lo.s32 	%r438, %r437, -858993459;
	shf.l.wrap.b32 	%r439, %r438, %r438, 31;
	setp.lt.u32 	%p119, %r439, 429496730;
	selp.b32 	%r440, 4, 2, %p119;
	st.local.u32 	[%rd15], %r440;
	mov.u32 	%r574, %r548;
	mov.u32 	%r575, %r549;
	mov.u32 	%r576, %r550;
	mov.u32 	%r577, %r74;
	bra.uni 	$L__BB1_176;
$L__BB1_95:
	ld.local.u32 	%r83, [%rd1];
	ld.local.u32 	%r84, [%rd1+4];
	ld.local.u32 	%r85, [%rd1+8];
	ld.local.u32 	%r86, [%rd1+12];
	ld.local.u32 	%r87, [%rd1+16];
	ld.local.u32 	%r88, [%rd1+20];
	ld.local.u32 	%r89, [%rd1+24];
	ld.local.u32 	%r90, [%rd1+28];
	ld.local.u32 	%r91, [%rd1+32];
	setp.eq.s32 	%p44, %r86, 0;
	mov.b64 	%rd142, 0;
	@%p44 bra 	$L__BB1_101;
	setp.eq.s32 	%p45, %r83, 0;
	mov.b32 	%r298, 0;
	st.local.u32 	[%rd1+12], %r298;
	@%p45 bra 	$L__BB1_100;
	setp.eq.s32 	%p46, %r83, %r86;
	@%p46 bra 	$L__BB1_99;
	st.local.u32 	[%rd1+12], %r86;
	mov.b64 	%rd142, 1;
	bra.uni 	$L__BB1_101;
$L__BB1_99:
	shl.b32 	%r299, %r83, 1;
	st.local.u32 	[%rd1], %r299;
	mov.b64 	%rd142, 1;
	bra.uni 	$L__BB1_101;
$L__BB1_100:
	st.local.u32 	[%rd1], %r86;
$L__BB1_101:
	setp.eq.s32 	%p47, %r89, 0;
	mov.u32 	%r553, %r87;
	@%p47 bra 	$L__BB1_107;
	mov.b32 	%r300, 0;
	st.local.u32 	[%rd1+24], %r300;
	mad.lo.s64 	%rd17, %rd142, 12, %rd1;
	ld.local.u32 	%r92, [%rd17];
	setp.eq.s32 	%p48, %r92, 0;
	@%p48 bra 	$L__BB1_106;
	setp.eq.s32 	%p49, %r92, %r89;
	@%p49 bra 	$L__BB1_105;
	st.local.u32 	[%rd17+12], %r89;
	ld.local.u32 	%r553, [%rd1+16];
	bra.uni 	$L__BB1_107;
$L__BB1_105:
	shl.b32 	%r301, %r89, 1;
	st.local.u32 	[%rd17], %r301;
	mov.u32 	%r553, %r87;
	bra.uni 	$L__BB1_107;
$L__BB1_106:
	st.local.u32 	[%rd17], %r89;
	mov.u32 	%r553, %r87;
$L__BB1_107:
	ld.local.u32 	%r95, [%rd1+4];
	setp.eq.s32 	%p50, %r553, 0;
	mov.b64 	%rd143, 0;
	@%p50 bra 	$L__BB1_113;
	setp.eq.s32 	%p51, %r95, 0;
	mov.b32 	%r302, 0;
	st.local.u32 	[%rd1+16], %r302;
	@%p51 bra 	$L__BB1_112;
	setp.eq.s32 	%p52, %r95, %r553;
	@%p52 bra 	$L__BB1_111;
	st.local.u32 	[%rd1+16], %r553;
	mov.b64 	%rd143, 1;
	bra.uni 	$L__BB1_113;
$L__BB1_111:
	shl.b32 	%r303, %r553, 1;
	st.local.u32 	[%rd1+4], %r303;
	mov.b64 	%rd143, 1;
	bra.uni 	$L__BB1_113;
$L__BB1_112:
	st.local.u32 	[%rd1+4], %r553;
$L__BB1_113:
	setp.eq.s32 	%p53, %r90, 0;
	@%p53 bra 	$L__BB1_119;
	mov.b32 	%r304, 0;
	st.local.u32 	[%rd1+28], %r304;
	mad.lo.s64 	%rd19, %rd143, 12, %rd1;
	ld.local.u32 	%r96, [%rd19+4];
	setp.eq.s32 	%p54, %r96, 0;
	@%p54 bra 	$L__BB1_118;
	setp.eq.s32 	%p55, %r96, %r90;
	@%p55 bra 	$L__BB1_117;
	st.local.u32 	[%rd19+16], %r90;
	bra.uni 	$L__BB1_119;
$L__BB1_117:
	shl.b32 	%r305, %r90, 1;
	st.local.u32 	[%rd19+4], %r305;
	bra.uni 	$L__BB1_119;
$L__BB1_118:
	st.local.u32 	[%rd19+4], %r90;
$L__BB1_119:
	ld.local.u32 	%r97, [%rd1+8];
	ld.local.u32 	%r98, [%rd1+20];
	setp.eq.s32 	%p56, %r98, 0;
	mov.b64 	%rd144, 0;
	@%p56 bra 	$L__BB1_125;
	setp.eq.s32 	%p57, %r97, 0;
	mov.b32 	%r306, 0;
	st.local.u32 	[%rd1+20], %r306;
	@%p57 bra 	$L__BB1_124;
	setp.eq.s32 	%p58, %r97, %r98;
	@%p58 bra 	$L__BB1_123;
	st.local.u32 	[%rd1+20], %r98;
	mov.b64 	%rd144, 1;
	bra.uni 	$L__BB1_125;
$L__BB1_123:
	shl.b32 	%r307, %r97, 1;
	st.local.u32 	[%rd1+8], %r307;
	mov.b64 	%rd144, 1;
	bra.uni 	$L__BB1_125;
$L__BB1_124:
	st.local.u32 	[%rd1+8], %r98;
$L__BB1_125:
	setp.eq.s32 	%p59, %r91, 0;
	mov.b32 	%r554, 0;
	@%p59 bra 	$L__BB1_131;
	mov.b32 	%r309, 0;
	st.local.u32 	[%rd1+32], %r309;
	mad.lo.s64 	%rd21, %rd144, 12, %rd1;
	ld.local.u32 	%r99, [%rd21+8];
	setp.eq.s32 	%p60, %r99, 0;
	@%p60 bra 	$L__BB1_130;
	setp.eq.s32 	%p61, %r99, %r91;
	@%p61 bra 	$L__BB1_129;
	st.local.u32 	[%rd21+20], %r91;
	ld.local.u32 	%r554, [%rd1+32];
	bra.uni 	$L__BB1_131;
$L__BB1_129:
	shl.b32 	%r311, %r91, 1;
	st.local.u32 	[%rd21+8], %r311;
	mov.b32 	%r554, 0;
	bra.uni 	$L__BB1_131;
$L__BB1_130:
	st.local.u32 	[%rd21+8], %r91;
	mov.b32 	%r554, 0;
$L__BB1_131:
	ld.local.u32 	%r313, [%rd1];
	setp.eq.s32 	%p62, %r313, %r83;
	ld.local.u32 	%r314, [%rd1+4];
	setp.eq.s32 	%p63, %r314, %r84;
	and.pred  	%p64, %p62, %p63;
	ld.local.u32 	%r316, [%rd1+8];
	setp.eq.s32 	%p65, %r316, %r85;
	and.pred  	%p66, %p64, %p65;
	ld.local.u32 	%r318, [%rd1+12];
	setp.eq.s32 	%p67, %r318, %r86;
	and.pred  	%p68, %p66, %p67;
	ld.local.u32 	%r320, [%rd1+16];
	setp.eq.s32 	%p69, %r320, %r87;
	and.pred  	%p70, %p68, %p69;
	ld.local.u32 	%r322, [%rd1+20];
	setp.eq.s32 	%p71, %r322, %r88;
	and.pred  	%p72, %p70, %p71;
	ld.local.u32 	%r324, [%rd1+24];
	setp.eq.s32 	%p73, %r324, %r89;
	and.pred  	%p74, %p72, %p73;
	ld.local.u32 	%r326, [%rd1+28];
	setp.eq.s32 	%p75, %r326, %r90;
	and.pred  	%p76, %p74, %p75;
	setp.eq.s32 	%p77, %r554, %r91;
	and.pred  	%p78, %p76, %p77;
	@%p78 bra 	$L__BB1_176;
	mov.u32 	%r556, %r573;
	mov.u32 	%r557, %r574;
	mov.u32 	%r558, %r575;
$L__BB1_133:
	mov.u32 	%r105, %r558;
	mov.u32 	%r104, %r557;
	mov.u32 	%r558, %r556;
	mov.u32 	%r102, %r572;
	shr.u32 	%r328, %r577, 2;
	xor.b32  	%r329, %r328, %r577;
	shl.b32 	%r330, %r558, 4;
	shl.b32 	%r331, %r329, 1;
	xor.b32  	%r332, %r331, %r330;
	xor.b32  	%r333, %r332, %r329;
	xor.b32  	%r557, %r333, %r558;
	add.s32 	%r334, %r102, %r557;
	add.s32 	%r335, %r334, 362437;
	mul.hi.u32 	%r336, %r335, -1431655765;
	shr.u32 	%r337, %r336, 1;
	mul.lo.s32 	%r338, %r337, 3;
	sub.s32 	%r339, %r335, %r338;
	mul.wide.u32 	%rd64, %r339, 12;
	add.s64 	%rd65, %rd1, %rd64;
	shr.u32 	%r340, %r576, 2;
	xor.b32  	%r341, %r340, %r576;
	shl.b32 	%r342, %r557, 4;
	shl.b32 	%r343, %r341, 1;
	xor.b32  	%r344, %r343, %r342;
	xor.b32  	%r345, %r344, %r341;
	xor.b32  	%r556, %r345, %r557;
	add.s32 	%r572, %r102, 724874;
	add.s32 	%r346, %r556, %r572;
	mul.hi.u32 	%r347, %r346, -1431655765;
	shr.u32 	%r348, %r347, 1;
	mul.lo.s32 	%r349, %r348, 3;
	sub.s32 	%r350, %r346, %r349;
	mul.wide.u32 	%rd66, %r350, 4;
	add.s64 	%rd22, %rd65, %rd66;
	ld.local.u32 	%r351, [%rd22];
	setp.ne.s32 	%p79, %r351, 0;
	mov.u32 	%r576, %r104;
	mov.u32 	%r577, %r105;
	@%p79 bra 	$L__BB1_133;
	shr.u32 	%r352, %r105, 2;
	xor.b32  	%r353, %r352, %r105;
	st.global.v2.u32 	[%rd3+8], {%r558, %r557};
	shl.b32 	%r354, %r556, 4;
	shl.b32 	%r355, %r353, 1;
	xor.b32  	%r356, %r355, %r354;
	xor.b32  	%r357, %r356, %r353;
	xor.b32  	%r573, %r357, %r556;
	st.global.v2.u32 	[%rd3+16], {%r556, %r573};
	add.s32 	%r572, %r102, 1087311;
	st.global.v2.u32 	[%rd3], {%r572, %r104};
	add.s32 	%r358, %r573, %r572;
	mul.lo.s32 	%r359, %r358, -858993459;
	shf.l.wrap.b32 	%r360, %r359, %r359, 31;
	setp.lt.u32 	%p80, %r360, 429496730;
	selp.b32 	%r361, 4, 2, %p80;
	st.local.u32 	[%rd22], %r361;
	mov.u32 	%r574, %r556;
	mov.u32 	%r575, %r557;
	mov.u32 	%r576, %r558;
	mov.u32 	%r577, %r104;
	bra.uni 	$L__BB1_176;
$L__BB1_135:
	setp.eq.s32 	%p5, %r206, 2;
	@%p5 bra 	$L__BB1_95;
	ld.local.u32 	%r113, [%rd1];
	ld.local.u32 	%r114, [%rd1+4];
	ld.local.u32 	%r115, [%rd1+8];
	ld.local.u32 	%r116, [%rd1+12];
	ld.local.u32 	%r117, [%rd1+16];
	ld.local.u32 	%r118, [%rd1+20];
	ld.local.u32 	%r119, [%rd1+24];
	ld.local.u32 	%r120, [%rd1+28];
	ld.local.u32 	%r121, [%rd1+32];
	setp.eq.s32 	%p7, %r116, 0;
	mov.b32 	%r561, 2;
	@%p7 bra 	$L__BB1_142;
	setp.eq.s32 	%p8, %r119, 0;
	mov.b32 	%r215, 0;
	st.local.u32 	[%rd1+12], %r215;
	@%p8 bra 	$L__BB1_141;
	setp.eq.s32 	%p9, %r119, %r116;
	@%p9 bra 	$L__BB1_140;
	st.local.u32 	[%rd1+12], %r116;
	mov.b32 	%r561, 1;
	bra.uni 	$L__BB1_142;
$L__BB1_140:
	shl.b32 	%r218, %r116, 1;
	st.local.u32 	[%rd1+24], %r218;
	mov.b32 	%r561, 1;
	bra.uni 	$L__BB1_142;
$L__BB1_141:
	st.local.u32 	[%rd1+24], %r116;
$L__BB1_142:
	setp.eq.s32 	%p10, %r113, 0;
	@%p10 bra 	$L__BB1_148;
	mov.b32 	%r220, 0;
	st.local.u32 	[%rd1], %r220;
	mul.wide.u32 	%rd38, %r561, 12;
	add.s64 	%rd23, %rd1, %rd38;
	ld.local.u32 	%r123, [%rd23];
	setp.eq.s32 	%p11, %r123, 0;
	@%p11 bra 	$L__BB1_147;
	setp.eq.s32 	%p12, %r123, %r113;
	@%p12 bra 	$L__BB1_146;
	add.s32 	%r221, %r561, -1;
	mul.wide.u32 	%rd39, %r221, 12;
	add.s64 	%rd40, %rd1, %rd39;
	st.local.u32 	[%rd40], %r113;
	bra.uni 	$L__BB1_148;
$L__BB1_146:
	shl.b32 	%r222, %r113, 1;
	st.local.u32 	[%rd23], %r222;
	bra.uni 	$L__BB1_148;
$L__BB1_147:
	st.local.u32 	[%rd23], %r113;
$L__BB1_148:
	ld.local.u32 	%r124, [%rd1+28];
	ld.local.u32 	%r125, [%rd1+16];
	setp.eq.s32 	%p13, %r125, 0;
	mov.b32 	%r562, 2;
	@%p13 bra 	$L__BB1_154;
	setp.eq.s32 	%p14, %r124, 0;
	mov.b32 	%r224, 0;
	st.local.u32 	[%rd1+16], %r224;
	@%p14 bra 	$L__BB1_153;
	setp.eq.s32 	%p15, %r124, %r125;
	@%p15 bra 	$L__BB1_152;
	st.local.u32 	[%rd1+16], %r125;
	mov.b32 	%r562, 1;
	bra.uni 	$L__BB1_154;
$L__BB1_152:
	shl.b32 	%r227, %r124, 1;
	st.local.u32 	[%rd1+28], %r227;
	mov.b32 	%r562, 1;
	bra.uni 	$L__BB1_154;
$L__BB1_153:
	st.local.u32 	[%rd1+28], %r125;
$L__BB1_154:
	ld.local.u32 	%r127, [%rd1+4];
	setp.eq.s32 	%p16, %r127, 0;
	@%p16 bra 	$L__BB1_160;
	add.s64 	%rd41, %rd1, 4;
	mov.b32 	%r229, 0;
	st.local.u32 	[%rd1+4], %r229;
	mul.wide.u32 	%rd42, %r562, 12;
	add.s64 	%rd24, %rd41, %rd42;
	ld.local.u32 	%r128, [%rd24];
	setp.eq.s32 	%p17, %r128, 0;
	@%p17 bra 	$L__BB1_159;
	setp.eq.s32 	%p18, %r128, %r127;
	@%p18 bra 	$L__BB1_158;
	add.s32 	%r230, %r562, -1;
	mul.wide.u32 	%rd43, %r230, 12;
	add.s64 	%rd44, %rd1, %rd43;
	st.local.u32 	[%rd44+4], %r127;
	bra.uni 	$L__BB1_160;
$L__BB1_158:
	shl.b32 	%r231, %r127, 1;
	st.local.u32 	[%rd24], %r231;
	bra.uni 	$L__BB1_160;
$L__BB1_159:
	st.local.u32 	[%rd24], %r127;
$L__BB1_160:
	ld.local.u32 	%r129, [%rd1+32];
	ld.local.u32 	%r130, [%rd1+20];
	setp.eq.s32 	%p19, %r130, 0;
	mov.b32 	%r563, 2;
	@%p19 bra 	$L__BB1_166;
	setp.eq.s32 	%p20, %r129, 0;
	mov.b32 	%r233, 0;
	st.local.u32 	[%rd1+20], %r233;
	@%p20 bra 	$L__BB1_165;
	setp.eq.s32 	%p21, %r129, %r130;
	@%p21 bra 	$L__BB1_164;
	st.local.u32 	[%rd1+20], %r130;
	mov.b32 	%r563, 1;
	bra.uni 	$L__BB1_166;
$L__BB1_164:
	shl.b32 	%r236, %r129, 1;
	st.local.u32 	[%rd1+32], %r236;
	mov.b32 	%r563, 1;
	bra.uni 	$L__BB1_166;
$L__BB1_165:
	st.local.u32 	[%rd1+32], %r130;
$L__BB1_166:
	ld.local.u32 	%r132, [%rd1+8];
	setp.eq.s32 	%p22, %r132, 0;
	mov.b32 	%r564, 0;
	@%p22 bra 	$L__BB1_172;
	add.s64 	%rd45, %rd1, 8;
	mov.b32 	%r239, 0;
	st.local.u32 	[%rd1+8], %r239;
	mul.wide.u32 	%rd46, %r563, 12;
	add.s64 	%rd25, %rd45, %rd46;
	ld.local.u32 	%r133, [%rd25];
	setp.eq.s32 	%p23, %r133, 0;
	@%p23 bra 	$L__BB1_171;
	setp.eq.s32 	%p24, %r133, %r132;
	@%p24 bra 	$L__BB1_170;
	add.s32 	%r240, %r563, -1;
	mul.wide.u32 	%rd47, %r240, 12;
	add.s64 	%rd48, %rd1, %rd47;
	st.local.u32 	[%rd48+8], %r132;
	ld.local.u32 	%r564, [%rd1+8];
	bra.uni 	$L__BB1_172;
$L__BB1_170:
	shl.b32 	%r242, %r132, 1;
	st.local.u32 	[%rd25], %r242;
	mov.b32 	%r564, 0;
	bra.uni 	$L__BB1_172;
$L__BB1_171:
	st.local.u32 	[%rd25], %r132;
	mov.b32 	%r564, 0;
$L__BB1_172:
	ld.local.u32 	%r244, [%rd1];
	setp.eq.s32 	%p25, %r244, %r113;
	ld.local.u32 	%r245, [%rd1+4];
	setp.eq.s32 	%p26, %r245, %r114;
	and.pred  	%p27, %p25, %p26;
	setp.eq.s32 	%p28, %r564, %r115;
	and.pred  	%p29, %p27, %p28;
	ld.local.u32 	%r247, [%rd1+12];
	setp.eq.s32 	%p30, %r247, %r116;
	and.pred  	%p31, %p29, %p30;
	ld.local.u32 	%r249, [%rd1+16];
	setp.eq.s32 	%p32, %r249, %r117;
	and.pred  	%p33, %p31, %p32;
	ld.local.u32 	%r251, [%rd1+20];
	setp.eq.s32 	%p34, %r251, %r118;
	and.pred  	%p35, %p33, %p34;
	ld.local.u32 	%r253, [%rd1+24];
	setp.eq.s32 	%p36, %r253, %r119;
	and.pred  	%p37, %p35, %p36;
	ld.local.u32 	%r255, [%rd1+28];
	setp.eq.s32 	%p38, %r255, %r120;
	and.pred  	%p39, %p37, %p38;
	ld.local.u32 	%r257, [%rd1+32];
	setp.eq.s32 	%p40, %r257, %r121;
	and.pred  	%p41, %p39, %p40;
	@%p41 bra 	$L__BB1_176;
	add.s32 	%r566, %r20, 1087311;
	add.s32 	%r565, %r20, 724874;
	mov.u32 	%r567, %r573;
	mov.u32 	%r568, %r574;
	mov.u32 	%r569, %r575;
$L__BB1_174:
	mov.u32 	%r142, %r569;
	mov.u32 	%r141, %r568;
	mov.u32 	%r569, %r567;
	shr.u32 	%r259, %r577, 2;
	xor.b32  	%r260, %r259, %r577;
	shl.b32 	%r261, %r569, 4;
	shl.b32 	%r262, %r260, 1;
	xor.b32  	%r263, %r262, %r261;
	xor.b32  	%r264, %r263, %r260;
	xor.b32  	%r568, %r264, %r569;
	add.s32 	%r265, %r568, %r565;
	mul.hi.u32 	%r266, %r265, -1431655765;
	shr.u32 	%r267, %r266, 1;
	mul.lo.s32 	%r268, %r267, 3;
	sub.s32 	%r269, %r568, %r268;
	add.s32 	%r270, %r566, %r269;
	add.s32 	%r271, %r270, -362437;
	mul.wide.u32 	%rd49, %r271, 12;
	add.s64 	%rd50, %rd1, %rd49;
	shr.u32 	%r272, %r576, 2;
	xor.b32  	%r273, %r272, %r576;
	shl.b32 	%r274, %r568, 4;
	shl.b32 	%r275, %r273, 1;
	xor.b32  	%r276, %r275, %r274;
	xor.b32  	%r277, %r276, %r273;
	xor.b32  	%r567, %r277, %r568;
	add.s32 	%r278, %r567, %r566;
	mul.hi.u32 	%r279, %r278, -1431655765;
	shr.u32 	%r280, %r279, 1;
	mul.lo.s32 	%r281, %r280, 3;
	sub.s32 	%r282, %r567, %r281;
	add.s32 	%r283, %r566, %r282;
	mul.wide.u32 	%rd51, %r283, 4;
	add.s64 	%rd26, %rd50, %rd51;
	ld.local.u32 	%r284, [%rd26];
	setp.ne.s32 	%p42, %r284, 0;
	add.s32 	%r566, %r566, 724874;
	add.s32 	%r565, %r565, 724874;
	mov.u32 	%r576, %r141;
	mov.u32 	%r577, %r142;
	@%p42 bra 	$L__BB1_174;
	shr.u32 	%r285, %r142, 2;
	xor.b32  	%r286, %r285, %r142;
	st.global.v2.u32 	[%rd3+8], {%r569, %r568};
	shl.b32 	%r287, %r567, 4;
	shl.b32 	%r288, %r286, 1;
	xor.b32  	%r289, %r288, %r287;
	xor.b32  	%r290, %r289, %r286;
	xor.b32  	%r573, %r290, %r567;
	st.global.v2.u32 	[%rd3+16], {%r567, %r573};
	add.s32 	%r572, %r566, -362437;
	st.global.v2.u32 	[%rd3], {%r572, %r141};
	add.s32 	%r291, %r573, %r565;
	mul.hi.u32 	%r292, %r291, -858993459;
	shr.u32 	%r293, %r292, 3;
	mul.lo.s32 	%r294, %r293, 10;
	sub.s32 	%r295, %r573, %r294;
	add.s32 	%r296, %r295, %r566;
	setp.eq.s32 	%p43, %r296, 362437;
	selp.b32 	%r297, 4, 2, %p43;
	st.local.u32 	[%rd26], %r297;
	mov.u32 	%r574, %r567;
	mov.u32 	%r575, %r568;
	mov.u32 	%r576, %r569;
	mov.u32 	%r577, %r141;
$L__BB1_176:
	ld.local.u32 	%r505, [%rd1];
	setp.eq.s32 	%p159, %r505, 0;
	ld.local.u32 	%r506, [%rd1+4];
	setp.eq.s32 	%p160, %r506, 0;
	or.pred  	%p161, %p159, %p160;
	ld.local.u32 	%r507, [%rd1+8];
	setp.eq.s32 	%p162, %r507, 0;
	or.pred  	%p163, %p161, %p162;
	ld.local.u32 	%r508, [%rd1+12];
	setp.eq.s32 	%p164, %r508, 0;
	or.pred  	%p165, %p163, %p164;
	ld.local.u32 	%r509, [%rd1+16];
	setp.eq.s32 	%p166, %r509, 0;
	or.pred  	%p167, %p165, %p166;
	ld.local.u32 	%r510, [%rd1+20];
	setp.eq.s32 	%p168, %r510, 0;
	or.pred  	%p169, %p167, %p168;
	ld.local.u32 	%r511, [%rd1+24];
	setp.eq.s32 	%p170, %r511, 0;
	or.pred  	%p171, %p169, %p170;
	ld.local.u32 	%r512, [%rd1+28];
	setp.eq.s32 	%p172, %r512, 0;
	or.pred  	%p173, %p171, %p172;
	ld.local.u32 	%r513, [%rd1+32];
	setp.eq.s32 	%p174, %r513, 0;
	or.pred  	%p175, %p173, %p174;
	setp.eq.s32 	%p176, %r505, %r506;
	or.pred  	%p177, %p175, %p176;
	setp.eq.s32 	%p178, %r506, %r507;
	or.pred  	%p179, %p177, %p178;
	setp.eq.s32 	%p180, %r508, %r509;
	or.pred  	%p181, %p179, %p180;
	setp.eq.s32 	%p182, %r509, %r510;
	or.pred  	%p183, %p181, %p182;
	setp.eq.s32 	%p184, %r511, %r512;
	or.pred  	%p185, %p183, %p184;
	setp.eq.s32 	%p186, %r512, %r513;
	or.pred  	%p187, %p185, %p186;
	@%p187 bra 	$L__BB1_5;
	setp.eq.s32 	%p188, %r505, %r508;
	setp.eq.s32 	%p189, %r506, %r509;
	or.pred  	%p190, %p188, %p189;
	setp.eq.s32 	%p191, %r507, %r510;
	or.pred  	%p192, %p190, %p191;
	setp.eq.s32 	%p193, %r508, %r511;
	or.pred  	%p194, %p192, %p193;
	setp.eq.s32 	%p195, %r509, %r512;
	or.pred  	%p196, %p194, %p195;
	setp.eq.s32 	%p197, %r510, %r513;
	or.pred  	%p198, %p196, %p197;
	@%p198 bra 	$L__BB1_5;
	max.s32 	%r515, %r505, %r506;
	max.s32 	%r516, %r515, %r507;
	max.s32 	%r517, %r516, %r508;
	max.s32 	%r518, %r517, %r509;
	max.s32 	%r519, %r518, %r510;
	max.s32 	%r520, %r519, %r511;
	max.s32 	%r521, %r520, %r512;
	max.s32 	%r522, %r521, %r513;
	max.s32 	%r514, %r522, -1;
	setp.gt.s32 	%p199, %r514, 1023;
	@%p199 bra 	$L__BB1_196;
	setp.gt.s32 	%p213, %r514, 31;
	@%p213 bra 	$L__BB1_188;
	setp.gt.s32 	%p220, %r514, 3;
	@%p220 bra 	$L__BB1_184;
	setp.eq.s32 	%p224, %r514, 1;
	@%p224 bra 	$L__BB1_213;
	setp.eq.s32 	%p225, %r514, 2;
	@%p225 bra 	$L__BB1_183;
	bra.uni 	$L__BB1_225;
$L__BB1_183:
	ld.global.u64 	%rd133, [%rd2+8];
	add.s64 	%rd134, %rd133, 1;
	st.global.u64 	[%rd2+8], %rd134;
	bra.uni 	$L__BB1_225;
$L__BB1_184:
	setp.eq.s32 	%p221, %r514, 4;
	@%p221 bra 	$L__BB1_214;
	setp.eq.s32 	%p222, %r514, 8;
	@%p222 bra 	$L__BB1_215;
	setp.eq.s32 	%p223, %r514, 16;
	@%p223 bra 	$L__BB1_187;
	bra.uni 	$L__BB1_225;
$L__BB1_187:
	ld.global.u64 	%rd127, [%rd2+32];
	add.s64 	%rd128, %rd127, 1;
	st.global.u64 	[%rd2+32], %rd128;
	bra.uni 	$L__BB1_225;
$L__BB1_188:
	setp.gt.s32 	%p214, %r514, 127;
	@%p214 bra 	$L__BB1_192;
	setp.eq.s32 	%p218, %r514, 32;
	@%p218 bra 	$L__BB1_216;
	setp.eq.s32 	%p219, %r514, 64;
	@%p219 bra 	$L__BB1_191;
	bra.uni 	$L__BB1_225;
$L__BB1_191:
	ld.global.u64 	%rd123, [%rd2+48];
	add.s64 	%rd124, %rd123, 1;
	st.global.u64 	[%rd2+48], %rd124;
	bra.uni 	$L__BB1_225;
$L__BB1_192:
	setp.eq.s32 	%p215, %r514, 128;
	@%p215 bra 	$L__BB1_217;
	setp.eq.s32 	%p216, %r514, 256;
	@%p216 bra 	$L__BB1_218;
	setp.eq.s32 	%p217, %r514, 512;
	@%p217 bra 	$L__BB1_195;
	bra.uni 	$L__BB1_225;
$L__BB1_195:
	ld.global.u64 	%rd117, [%rd2+72];
	add.s64 	%rd118, %rd117, 1;
	st.global.u64 	[%rd2+72], %rd118;
	bra.uni 	$L__BB1_225;
$L__BB1_196:
	setp.gt.s32 	%p200, %r514, 32767;
	@%p200 bra 	$L__BB1_205;
	setp.gt.s32 	%p207, %r514, 4095;
	@%p207 bra 	$L__BB1_201;
	setp.eq.s32 	%p211, %r514, 1024;
	@%p211 bra 	$L__BB1_219;
	setp.eq.s32 	%p212, %r514, 2048;
	@%p212 bra 	$L__BB1_200;
	bra.uni 	$L__BB1_225;
$L__BB1_200:
	ld.global.u64 	%rd113, [%rd2+88];
	add.s64 	%rd114, %rd113, 1;
	st.global.u64 	[%rd2+88], %rd114;
	bra.uni 	$L__BB1_225;
$L__BB1_201:
	setp.eq.s32 	%p208, %r514, 4096;
	@%p208 bra 	$L__BB1_220;
	setp.eq.s32 	%p209, %r514, 8192;
	@%p209 bra 	$L__BB1_221;
	setp.eq.s32 	%p210, %r514, 16384;
	@%p210 bra 	$L__BB1_204;
	bra.uni 	$L__BB1_225;
$L__BB1_204:
	ld.global.u64 	%rd107, [%rd2+112];
	add.s64 	%rd108, %rd107, 1;
	st.global.u64 	[%rd2+112], %rd108;
	bra.uni 	$L__BB1_225;
$L__BB1_205:
	setp.gt.s32 	%p201, %r514, 131071;
	@%p201 bra 	$L__BB1_209;
	setp.eq.s32 	%p205, %r514, 32768;
	@%p205 bra 	$L__BB1_222;
	setp.eq.s32 	%p206, %r514, 65536;
	@%p206 bra 	$L__BB1_208;
	bra.uni 	$L__BB1_225;
$L__BB1_208:
	ld.global.u64 	%rd103, [%rd2+128];
	add.s64 	%rd104, %rd103, 1;
	st.global.u64 	[%rd2+128], %rd104;
	bra.uni 	$L__BB1_225;
$L__BB1_209:
	setp.eq.s32 	%p202, %r514, 131072;
	@%p202 bra 	$L__BB1_223;
	setp.eq.s32 	%p203, %r514, 262144;
	@%p203 bra 	$L__BB1_224;
	setp.eq.s32 	%p204, %r514, 524288;
	@%p204 bra 	$L__BB1_212;
	bra.uni 	$L__BB1_225;
$L__BB1_212:
	ld.global.u64 	%rd97, [%rd2+152];
	add.s64 	%rd98, %rd97, 1;
	st.global.u64 	[%rd2+152], %rd98;
	bra.uni 	$L__BB1_225;
$L__BB1_213:
	ld.global.u64 	%rd135, [%rd2];
	add.s64 	%rd136, %rd135, 1;
	st.global.u64 	[%rd2], %rd136;
	bra.uni 	$L__BB1_225;
$L__BB1_214:
	ld.global.u64 	%rd131, [%rd2+16];
	add.s64 	%rd132, %rd131, 1;
	st.global.u64 	[%rd2+16], %rd132;
	bra.uni 	$L__BB1_225;
$L__BB1_215:
	ld.global.u64 	%rd129, [%rd2+24];
	add.s64 	%rd130, %rd129, 1;
	st.global.u64 	[%rd2+24], %rd130;
	bra.uni 	$L__BB1_225;
$L__BB1_216:
	ld.global.u64 	%rd125, [%rd2+40];
	add.s64 	%rd126, %rd125, 1;
	st.global.u64 	[%rd2+40], %rd126;
	bra.uni 	$L__BB1_225;
$L__BB1_217:
	ld.global.u64 	%rd121, [%rd2+56];
	add.s64 	%rd122, %rd121, 1;
	st.global.u64 	[%rd2+56], %rd122;
	bra.uni 	$L__BB1_225;
$L__BB1_218:
	ld.global.u64 	%rd119, [%rd2+64];
	add.s64 	%rd120, %rd119, 1;
	st.global.u64 	[%rd2+64], %rd120;
	bra.uni 	$L__BB1_225;
$L__BB1_219:
	ld.global.u64 	%rd115, [%rd2+80];
	add.s64 	%rd116, %rd115, 1;
	st.global.u64 	[%rd2+80], %rd116;
	bra.uni 	$L__BB1_225;
$L__BB1_220:
	ld.global.u64 	%rd111, [%rd2+96];
	add.s64 	%rd112, %rd111, 1;
	st.global.u64 	[%rd2+96], %rd112;
	bra.uni 	$L__BB1_225;
$L__BB1_221:
	ld.global.u64 	%rd109, [%rd2+104];
	add.s64 	%rd110, %rd109, 1;
	st.global.u64 	[%rd2+104], %rd110;
	bra.uni 	$L__BB1_225;
$L__BB1_222:
	ld.global.u64 	%rd105, [%rd2+120];
	add.s64 	%rd106, %rd105, 1;
	st.global.u64 	[%rd2+120], %rd106;
	bra.uni 	$L__BB1_225;
$L__BB1_223:
	ld.global.u64 	%rd101, [%rd2+136];
	add.s64 	%rd102, %rd101, 1;
	st.global.u64 	[%rd2+136], %rd102;
	bra.uni 	$L__BB1_225;
$L__BB1_224:
	ld.global.u64 	%rd99, [%rd2+144];
	add.s64 	%rd100, %rd99, 1;
	st.global.u64 	[%rd2+144], %rd100;
$L__BB1_225:
	ld.global.u64 	%rd137, [%rd2+160];
	add.s64 	%rd138, %rd137, 1;
	st.global.u64 	[%rd2+160], %rd138;
	add.s32 	%r523, %r523, 1;
	setp.ne.s32 	%p226, %r523, 1024;
	@%p226 bra 	$L__BB1_2;
$L__BB1_226:
	ret;

}


// ===== COMPILED SASS (sm_100) =====

	.target	sm_100

	.elftype	@"ET_EXEC"


//--------------------- .note.nv.tkinfo           --------------------------
	.section	.note.nv.tkinfo,"",@"SHT_NOTE"
	.sectionflags	@"SHF_NOTE_NV_TKINFO"
	.tkinfo
        /*0018*/ 	.word	0x00000002
        /*0030*/ 	.string	""
        /*0030*/ 	.string	"ptxas"
        /*0030*/ 	.string	"Cuda compilation tools, release 13.0, V13.0.88"
        /*0030*/ 	.string	"Build cuda_13.0.r13.0/compiler.36424714_0"
        /*0030*/ 	.string	"-arch sm_100 -m 64 "



//--------------------- .note.nv.cuinfo           --------------------------
	.section	.note.nv.cuinfo,"",@"SHT_NOTE"
	.sectionflags	@"SHF_NOTE_NV_CUINFO"
        /*0018*/ 	.short	0x0002
        /*001a*/ 	.short	0x0064
        /*001c*/ 	.short	0x0082
	.zero		2


//--------------------- .nv.info                  --------------------------
	.section	.nv.info,"",@"SHT_CUDA_INFO"
	.align	4


	//----- nvinfo : EIATTR_REGCOUNT
	.align		4
        /*0000*/ 	.byte	0x04, 0x2f
        /*0002*/ 	.short	(.L_10 - .L_9)
	.align		4
.L_9:
        /*0004*/ 	.word	index@(_Z11init_randomP17curandStateXORWOWy)
        /*0008*/ 	.word	0x00000020


	//----- nvinfo : EIATTR_FRAME_SIZE
	.align		4
.L_10:
        /*000c*/ 	.byte	0x04, 0x11
        /*000e*/ 	.short	(.L_12 - .L_11)
	.align		4
.L_11:
        /*0010*/ 	.word	index@(_Z11init_randomP17curandStateXORWOWy)
        /*0014*/ 	.word	0x00000000


	//----- nvinfo : EIATTR_REGCOUNT
	.align		4
.L_12:
        /*0018*/ 	.byte	0x04, 0x2f
        /*001a*/ 	.short	(.L_14 - .L_13)
	.align		4
.L_13:
        /*001c*/ 	.word	index@(_Z8functionP7diagramP17curandStateXORWOW)
        /*0020*/ 	.word	0x00000026


	//----- nvinfo : EIATTR_FRAME_SIZE
	.align		4
.L_14:
        /*0024*/ 	.byte	0x04, 0x11
        /*0026*/ 	.short	(.L_16 - .L_15)
	.align		4
.L_15:
        /*0028*/ 	.word	index@(_Z8functionP7diagramP17curandStateXORWOW)
        /*002c*/ 	.word	0x00000000


	//----- nvinfo : EIATTR_MIN_STACK_SIZE
	.align		4
.L_16:
        /*0030*/ 	.byte	0x04, 0x12
        /*0032*/ 	.short	(.L_18 - .L_17)
	.align		4
.L_17:
        /*0034*/ 	.word	index@(_Z8functionP7diagramP17curandStateXORWOW)
        /*0038*/ 	.word	0x00000000


	//----- nvinfo : EIATTR_MIN_STACK_SIZE
	.align		4
.L_18:
        /*003c*/ 	.byte	0x04, 0x12
        /*003e*/ 	.short	(.L_20 - .L_19)
	.align		4
.L_19:
        /*0040*/ 	.word	index@(_Z11init_randomP17curandStateXORWOWy)
        /*0044*/ 	.word	0x00000000
.L_20:


//--------------------- .nv.compat                --------------------------
	.section	.nv.compat,"",@"SHT_CUDA_COMPAT_INFO"
	.align	4
        /*0000*/ 	.byte	0x02, 0x09, 0x00, 0x00, 0x02, 0x02, 0x01, 0x00, 0x02, 0x05, 0x05, 0x00, 0x03, 0x07, 0x01, 0x01
        /*0010*/ 	.byte	0x02, 0x03, 0x00, 0x00, 0x02, 0x06, 0x01, 0x00, 0x04, 0x0b, 0x08, 0x00, 0x09, 0x00, 0x00, 0x00
        /*0020*/ 	.byte	0x00, 0x00, 0x00, 0x00


//--------------------- .nv.info._Z8functionP7diagramP17curandStateXORWOW --------------------------
	.section	.nv.info._Z8functionP7diagramP17curandStateXORWOW,"",@"SHT_CUDA_INFO"
	.sectionflags	@""
	.align	4


	//----- nvinfo : EIATTR_CUDA_API_VERSION
	.align		4
        /*0000*/ 	.byte	0x04, 0x37
        /*0002*/ 	.short	(.L_22 - .L_21)
.L_21:
        /*0004*/ 	.word	0x00000082


	//----- nvinfo : EIATTR_KPARAM_INFO
	.align		4
.L_22:
        /*0008*/ 	.byte	0x04, 0x17
        /*000a*/ 	.short	(.L_24 - .L_23)
.L_23:
        /*000c*/ 	.word	0x00000000
        /*0010*/ 	.short	0x0001
        /*0012*/ 	.short	0x0008
        /*0014*/ 	.byte	0x00, 0xf5, 0x21, 0x00


	//----- nvinfo : EIATTR_KPARAM_INFO
	.align		4
.L_24:
        /*0018*/ 	.byte	0x04, 0x17
        /*001a*/ 	.short	(.L_26 - .L_25)
.L_25:
        /*001c*/ 	.word	0x00000000
        /*0020*/ 	.short	0x0000
        /*0022*/ 	.short	0x0000
        /*0024*/ 	.byte	0x00, 0xf5, 0x21, 0x00


	//----- nvinfo : EIATTR_SPARSE_MMA_MASK
	.align		4
.L_26:
        /*0028*/ 	.byte	0x03, 0x50
        /*002a*/ 	.short	0x0000


	//----- nvinfo : EIATTR_MAXREG_COUNT
	.align		4
        /*002c*/ 	.byte	0x03, 0x1b
        /*002e*/ 	.short	0x00ff


	//----- nvinfo : EIATTR_MERCURY_ISA_VERSION
	.align		4
        /*0030*/ 	.byte	0x03, 0x5f
        /*0032*/ 	.short	0x0101


	//----- nvinfo : EIATTR_VRC_CTA_INIT_COUNT
	.align		4
        /*0034*/ 	.byte	0x02, 0x4a
	.zero		1
	.zero		1


	//----- nvinfo : EIATTR_EXIT_INSTR_OFFSETS
	.align		4
        /*0038*/ 	.byte	0x04, 0x1c
        /*003a*/ 	.short	(.L_28 - .L_27)


	//   ....[0]....
.L_27:
        /*003c*/ 	.word	0x00000060


	//   ....[1]....
        /*0040*/ 	.word	0x00007c40


	//----- nvinfo : EIATTR_INDIRECT_BRANCH_TARGETS
	.align		4
.L_28:
        /*0044*/ 	.byte	0x04, 0x34
        /*0046*/ 	.short	(.L_30 - .L_29)


	//   ....[0]....
.L_29:
        /*0048*/ 	.word	.L_x_130@srel
        /*004c*/ 	.short	0x0
        /*004e*/ 	.short	0x0
        /*0050*/ 	.word	0x3
        /*0054*/ 	.word	.L_x_131@srel
        /*0058*/ 	.word	.L_x_132@srel
        /*005c*/ 	.word	.L_x_107@srel


	//   ....[1]....
        /*0060*/ 	.word	.L_x_134@srel
        /*0064*/ 	.short	0x0
        /*0066*/ 	.short	0x0
        /*0068*/ 	.word	0xe
        /*006c*/ 	.word	.L_x_135@srel
        /* <DEDUP_REMOVED lines=13> */


	//----- nvinfo : EIATTR_CRS_STACK_SIZE
	.align		4
.L_30:
        /*00a4*/ 	.byte	0x04, 0x1e
        /*00a6*/ 	.short	(.L_32 - .L_31)
.L_31:
        /*00a8*/ 	.word	0x00000000


	//----- nvinfo : EIATTR_CBANK_PARAM_SIZE
	.align		4
.L_32:
        /*00ac*/ 	.byte	0x03, 0x19
        /*00ae*/ 	.short	0x0010


	//----- nvinfo : EIATTR_PARAM_CBANK
	.align		4
        /*00b0*/ 	.byte	0x04, 0x0a
        /*00b2*/ 	.short	(.L_34 - .L_33)
	.align		4
.L_33:
        /*00b4*/ 	.word	index@(.nv.constant0._Z8functionP7diagramP17curandStateXORWOW)
        /*00b8*/ 	.short	0x0380
        /*00ba*/ 	.short	0x0010


	//----- nvinfo : EIATTR_SW_WAR
	.align		4
.L_34:
        /*00bc*/ 	.byte	0x04, 0x36
        /*00be*/ 	.short	(.L_36 - .L_35)
.L_35:
        /*00c0*/ 	.word	0x00000008
.L_36:


//--------------------- .nv.info._Z11init_randomP17curandStateXORWOWy --------------------------
	.section	.nv.info._Z11init_randomP17curandStateXORWOWy,"",@"SHT_CUDA_INFO"
	.sectionflags	@""
	.align	4


	//----- nvinfo : EIATTR_CUDA_API_VERSION
	.align		4
        /*0000*/ 	.byte	0x04, 0x37
        /*0002*/ 	.short	(.L_38 - .L_37)
.L_37:
        /*0004*/ 	.word	0x00000082


	//----- nvinfo : EIATTR_KPARAM_INFO
	.align		4
.L_38:
        /*0008*/ 	.byte	0x04, 0x17
        /*000a*/ 	.short	(.L_40 - .L_39)
.L_39:
        /*000c*/ 	.word	0x00000000
        /*0010*/ 	.short	0x0001
        /*0012*/ 	.short	0x0008
        /*0014*/ 	.byte	0x00, 0xf0, 0x21, 0x00


	//----- nvinfo : EIATTR_KPARAM_INFO
	.align		4
.L_40:
        /*0018*/ 	.byte	0x04, 0x17
        /*001a*/ 	.short	(.L_42 - .L_41)
.L_41:
        /*001c*/ 	.word	0x00000000
        /*0020*/ 	.short	0x0000
        /*0022*/ 	.short	0x0000
        /*0024*/ 	.byte	0x00, 0xf5, 0x21, 0x00


	//----- nvinfo : EIATTR_SPARSE_MMA_MASK
	.align		4
.L_42:
        /*0028*/ 	.byte	0x03, 0x50
        /*002a*/ 	.short	0x0000


	//----- nvinfo : EIATTR_MAXREG_COUNT
	.align		4
        /*002c*/ 	.byte	0x03, 0x1b
        /*002e*/ 	.short	0x00ff


	//----- nvinfo : EIATTR_MERCURY_ISA_VERSION
	.align		4
        /*0030*/ 	.byte	0x03, 0x5f
        /*0032*/ 	.short	0x0101


	//----- nvinfo : EIATTR_VRC_CTA_INIT_COUNT
	.align		4
        /*0034*/ 	.byte	0x02, 0x4a
	.zero		1
	.zero		1


	//----- nvinfo : EIATTR_EXIT_INSTR_OFFSETS
	.align		4
        /*0038*/ 	.byte	0x04, 0x1c
        /*003a*/ 	.short	(.L_44 - .L_43)


	//   ....[0]....
.L_43:
        /*003c*/ 	.word	0x00000070


	//   ....[1]....
        /*0040*/ 	.word	0x00000ef0


	//----- nvinfo : EIATTR_CBANK_PARAM_SIZE
	.align		4
.L_44:
        /*0044*/ 	.byte	0x03, 0x19
        /*0046*/ 	.short	0x0010


	//----- nvinfo : EIATTR_PARAM_CBANK
	.align		4
        /*0048*/ 	.byte	0x04, 0x0a
        /*004a*/ 	.short	(.L_46 - .L_45)
	.align		4
.L_45:
        /*004c*/ 	.word	index@(.nv.constant0._Z11init_randomP17curandStateXORWOWy)
        /*0050*/ 	.short	0x0380
        /*0052*/ 	.short	0x0010


	//----- nvinfo : EIATTR_SW_WAR
	.align		4
.L_46:
        /*0054*/ 	.byte	0x04, 0x36
        /*0056*/ 	.short	(.L_48 - .L_47)
.L_47:
        /*0058*/ 	.word	0x00000008
.L_48:


//--------------------- .nv.callgraph             --------------------------
	.section	.nv.callgraph,"",@"SHT_CUDA_CALLGRAPH"
	.align	4
	.sectionentsize	8
	.align		4
        /*0000*/ 	.word	0x00000000
	.align		4
        /*0004*/ 	.word	0xffffffff
	.align		4
        /*0008*/ 	.word	0x00000000
	.align		4
        /*000c*/ 	.word	0xfffffffe
	.align		4
        /*0010*/ 	.word	0x00000000
	.align		4
        /*0014*/ 	.word	0xfffffffd
	.align		4
        /*0018*/ 	.word	0x00000000
	.align		4
        /*001c*/ 	.word	0xfffffffc


//--------------------- .nv.constant4             --------------------------
	.section	.nv.constant4,"a",@progbits
	.align	8
	.align		8
.nv.constant4:
        /*0000*/ 	.dword	precalc_xorwow_matrix
	.align		8
        /*0008*/ 	.dword	precalc_xorwow_offset_matrix
	.align		8
        /*0010*/ 	.dword	mrg32k3aM1
	.align		8
        /*0018*/ 	.dword	mrg32k3aM2
	.align		8
        /*0020*/ 	.dword	mrg32k3aM1SubSeq
	.align		8
        /*0028*/ 	.dword	mrg32k3aM2SubSeq
	.align		8
        /*0030*/ 	.dword	mrg32k3aM1Seq
	.align		8
        /*0038*/ 	.dword	mrg32k3aM2Seq


//--------------------- .nv.constant3             --------------------------
	.section	.nv.constant3,"a",@progbits
	.align	8
.nv.constant3:
	.type		__cr_lgamma_table,@object
	.size		__cr_lgamma_table,(.L_8 - __cr_lgamma_table)
__cr_lgamma_table:
        /*0000*/ 	.byte	0x00, 0x00, 0x00, 0x00, 0x00, 0x00, 0x00, 0x00, 0x00, 0x00, 0x00, 0x00, 0x00, 0x00, 0x00, 0x00
        /*0010*/ 	.byte	0xef, 0x39, 0xfa, 0xfe, 0x42, 0x2e, 0xe6, 0x3f, 0x02, 0x20, 0x2a, 0xfa, 0x0b, 0xab, 0xfc, 0x3f
        /*0020*/ 	.byte	0xf9, 0x2c, 0x92, 0x7c, 0xa7, 0x6c, 0x09, 0x40, 0xc9, 0x79, 0x44, 0x3c, 0x64, 0x26, 0x13, 0x40
        /*0030*/ 	.byte	0xca, 0x01, 0xcf, 0x3a, 0x27, 0x51, 0x1a, 0x40, 0x30, 0xcc, 0x2d, 0xf3, 0xe1, 0x0c, 0x21, 0x40
        /*0040*/ 	.byte	0x0d, 0xb7, 0xfc, 0x82, 0x8e, 0x35, 0x25, 0x40
.L_8:


//--------------------- .nv.constant2._Z8functionP7diagramP17curandStateXORWOW --------------------------
	.section	.nv.constant2._Z8functionP7diagramP17curandStateXORWOW,"a",@progbits
	.sectionflags	@""
	.align	4
.nv.constant2._Z8functionP7diagramP17curandStateXORWOW:
        /*0000*/ 	.byte	0x40, 0x73, 0x00, 0x00, 0xf0, 0x72, 0x00, 0x00, 0xe0, 0x7b, 0x00, 0x00, 0x40, 0x74, 0x00, 0x00
        /*0010*/ 	.byte	0xe0, 0x7b, 0x00, 0x00, 0xe0, 0x7b, 0x00, 0x00, 0xe0, 0x7b, 0x00, 0x00, 0x90, 0x74, 0x00, 0x00
        /*0020*/ 	.byte	0xe0, 0x7b, 0x00, 0x00, 0xe0, 0x7b, 0x00, 0x00, 0xe0, 0x7b, 0x00, 0x00, 0xe0, 0x7b, 0x00, 0x00
        /*0030*/ 	.byte	0xe0, 0x7b, 0x00, 0x00, 0xe0, 0x7b, 0x00, 0x00, 0xe0, 0x7b, 0x00, 0x00, 0xf0, 0x73, 0x00, 0x00
        /*0040*/ 	.byte	0xe0, 0x7b, 0x00, 0x00


//--------------------- .text._Z8functionP7diagramP17curandStateXORWOW --------------------------
	.section	.text._Z8functionP7diagramP17curandStateXORWOW,"ax",@progbits
	.align	128
        .global         _Z8functionP7diagramP17curandStateXORWOW
        .type           _Z8functionP7diagramP17curandStateXORWOW,@function
        .size           _Z8functionP7diagramP17curandStateXORWOW,(.L_x_149 - _Z8functionP7diagramP17curandStateXORWOW)
        .other          _Z8functionP7diagramP17curandStateXORWOW,@"STO_CUDA_ENTRY STV_DEFAULT"
_Z8functionP7diagramP17curandStateXORWOW:
.text._Z8functionP7diagramP17curandStateXORWOW:
[----:B------:R-:W-:Y:S01]  /*0000*/  LDC R1, c[0x0][0x37c] ;  /* 0x0000df00ff017b82 */ /* 0x000fe20000000800 */
[----:B------:R-:W0:Y:S07]  /*0010*/  S2R R0, SR_TID.X ;  /* 0x0000000000007919 */ /* 0x000e2e0000002100 */
[----:B------:R-:W0:Y:S08]  /*0020*/  S2UR UR4, SR_CTAID.X ;  /* 0x00000000000479c3 */ /* 0x000e300000002500 */
[----:B------:R-:W0:Y:S02]  /*0030*/  LDC R3, c[0x0][0x360] ;  /* 0x0000d800ff037b82 */ /* 0x000e240000000800 */
[----:B0-----:R-:W-:-:S05]  /*0040*/  IMAD R3, R3, UR4, R0 ;  /* 0x0000000403037c24 */ /* 0x001fca000f8e0200 */
[----:B------:R-:W-:-:S13]  /*0050*/  ISETP.GT.AND P0, PT, R3, 0xfff, PT ;  /* 0x00000fff0300780c */ /* 0x000fda0003f04270 */
[----:B------:R-:W-:Y:S05]  /*0060*/  @P0 EXIT ;  /* 0x000000000000094d */ /* 0x000fea0003800000 */
[----:B------:R-:W0:Y:S01]  /*0070*/  LDC.64 R8, c[0x0][0x380] ;  /* 0x0000e000ff087b82 */ /* 0x000e220000000a00 */
[----:B------:R-:W1:Y:S01]  /*0080*/  LDCU.64 UR6, c[0x0][0x358] ;  /* 0x00006b00ff0677ac */ /* 0x000e620008000a00 */
[----:B------:R-:W-:-:S06]  /*0090*/  UMOV UR4, URZ ;  /* 0x000000ff00047c82 */ /* 0x000fcc0008000000 */
[----:B------:R-:W2:Y:S01]  /*00a0*/  LDC.64 R6, c[0x0][0x388] ;  /* 0x0000e200ff067b82 */ /* 0x000ea20000000a00 */
[----:B0-----:R-:W-:-:S05]  /*00b0*/  IMAD.WIDE R8, R3, 0xa8, R8 ;  /* 0x000000a803087825 */ /* 0x001fca00078e0208 */
[----:B-1----:R0:W-:Y:S01]  /*00c0*/  STG.E.64 desc[UR6][R8.64], RZ ;  /* 0x000000ff08007986 */ /* 0x0021e2000c101b06 */
[----:B--2---:R-:W-:-:S03]  /*00d0*/  IMAD.WIDE R6, R3, 0x30, R6 ;  /* 0x0000003003067825 */ /* 0x004fc600078e0206 */
[----:B------:R0:W-:Y:S04]  /*00e0*/  STG.E.64 desc[UR6][R8.64+0x8], RZ ;  /* 0x000008ff08007986 */ /* 0x0001e8000c101b06 */
        /* <DEDUP_REMOVED lines=18> */
[----:B------:R0:W-:Y:S02]  /*0210*/  STG.E.64 desc[UR6][R8.64+0xa0], RZ ;  /* 0x0000a0ff08007986 */ /* 0x0001e4000c101b06 */
.L_x_121:
[----:B-1----:R1:W5:Y:S04]  /*0220*/  LDG.E.64 R2, desc[UR6][R6.64] ;  /* 0x0000000606027981 */ /* 0x002368000c1e1b00 */
[----:B------:R1:W5:Y:S04]  /*0230*/  LDG.E.64 R12, desc[UR6][R6.64+0x8] ;  /* 0x00000806060c7981 */ /* 0x000368000c1e1b00 */
[----:B------:R1:W5:Y:S01]  /*0240*/  LDG.E.64 R4, desc[UR6][R6.64+0x10] ;  /* 0x0000100606047981 */ /* 0x000362000c1e1b00 */
[----:B------:R-:W-:Y:S01]  /*0250*/  BSSY.RECONVERGENT B0, `(.L_x_0) ;  /* 0x000003c000007945 */ /* 0x000fe20003800200 */
[----:B------:R-:W-:Y:S01]  /*0260*/  UIADD3 UR4, UPT, UPT, UR4, 0x1, URZ ;  /* 0x0000000104047890 */ /* 0x000fe2000fffe0ff */
[----:B------:R-:W-:-:S02]  /*0270*/  CS2R R20, SRZ ;  /* 0x0000000000147805 */ /* 0x000fc4000001ff00 */
[----:B------:R-:W-:Y:S02]  /*0280*/  CS2R R18, SRZ ;  /* 0x0000000000127805 */ /* 0x000fe4000001ff00 */
[----:B------:R-:W-:Y:S02]  /*0290*/  CS2R R16, SRZ ;  /* 0x0000000000107805 */ /* 0x000fe4000001ff00 */
[----:B------:R-:W-:Y:S01]  /*02a0*/  CS2R R14, SRZ ;  /* 0x00000000000e7805 */ /* 0x000fe2000001ff00 */
[----:B------:R-:W-:Y:S01]  /*02b0*/  IMAD.MOV.U32 R0, RZ, RZ, RZ ;  /* 0x000000ffff007224 */ /* 0x000fe200078e00ff */
[----:B-1----:R-:W-:-:S11]  /*02c0*/  UISETP.NE.AND UP0, UPT, UR4, 0x400, UPT ;  /* 0x000004000400788c */ /* 0x002fd6000bf05270 */
.L_x_1:
[----:B-----5:R-:W-:Y:S01]  /*02d0*/  SHF.R.U32.HI R10, RZ, 0x2, R3 ;  /* 0x00000002ff0a7819 */ /* 0x020fe20000011603 */
[----:B------:R-:W-:Y:S01]  /*02e0*/  IMAD.MOV.U32 R24, RZ, RZ, R4 ;  /* 0x000000ffff187224 */ /* 0x000fe200078e0004 */
[----:B------:R-:W-:Y:S02]  /*02f0*/  SHF.R.U32.HI R23, RZ, 0x2, R12 ;  /* 0x00000002ff177819 */ /* 0x000fe4000001160c */
[----:B------:R-:W-:Y:S01]  /*0300*/  LOP3.LUT R10, R10, R3, RZ, 0x3c, !PT ;  /* 0x000000030a0a7212 */ /* 0x000fe200078e3cff */
[----:B------:R-:W-:Y:S01]  /*0310*/  IMAD.SHL.U32 R3, R5, 0x10, RZ ;  /* 0x0000001005037824 */ /* 0x000fe200078e00ff */
[----:B------:R-:W-:-:S03]  /*0320*/  LOP3.LUT R23, R23, R12, RZ, 0x3c, !PT ;  /* 0x0000000c17177212 */ /* 0x000fc600078e3cff */
[----:B------:R-:W-:-:S05]  /*0330*/  IMAD.SHL.U32 R11, R10, 0x2, RZ ;  /* 0x000000020a0b7824 */ /* 0x000fca00078e00ff */
[----:B------:R-:W-:Y:S01]  /*0340*/  LOP3.LUT R10, R10, R11, R3, 0x96, !PT ;  /* 0x0000000b0a0a7212 */ /* 0x000fe200078e9603 */
[----:B------:R-:W-:-:S03]  /*0350*/  IMAD.SHL.U32 R3, R23, 0x2, RZ ;  /* 0x0000000217037824 */ /* 0x000fc600078e00ff */
[----:B------:R-:W-:-:S05]  /*0360*/  LOP3.LUT R4, R10, R5, RZ, 0x3c, !PT ;  /* 0x000000050a047212 */ /* 0x000fca00078e3cff */
[----:B------:R-:W-:-:S05]  /*0370*/  IMAD.SHL.U32 R10, R4, 0x10, RZ ;  /* 0x00000010040a7824 */ /* 0x000fca00078e00ff */
[----:B------:R-:W-:Y:S01]  /*0380*/  LOP3.LUT R23, R23, R3, R10, 0x96, !PT ;  /* 0x0000000317177212 */ /* 0x000fe200078e960a */
[----:B------:R-:W-:Y:S01]  /*0390*/  IMAD.MOV.U32 R10, RZ, RZ, R2 ;  /* 0x000000ffff0a7224 */ /* 0x000fe200078e0002 */
[C---:B------:R-:W-:Y:S01]  /*03a0*/  IADD3 R3, PT, PT, R2.reuse, 0x587c5, R4 ;  /* 0x000587c502037810 */ /* 0x040fe20007ffe004 */
[----:B------:R-:W-:Y:S01]  /*03b0*/  VIADD R2, R2, 0xb0f8a ;  /* 0x000b0f8a02027836 */ /* 0x000fe20000000000 */
[----:B------:R-:W-:-:S03]  /*03c0*/  LOP3.LUT R23, R23, R4, RZ, 0x3c, !PT ;  /* 0x0000000417177212 */ /* 0x000fc600078e3cff */
[----:B------:R-:W-:-:S04]  /*03d0*/  IMAD.HI.U32 R11, R3, -0x55555555, RZ ;  /* 0xaaaaaaab030b7827 */ /* 0x000fc800078e00ff */
[----:B------:R-:W-:Y:S01]  /*03e0*/  IMAD.IADD R22, R23, 0x1, R2 ;  /* 0x0000000117167824 */ /* 0x000fe200078e0202 */
[----:B------:R-:W-:-:S03]  /*03f0*/  SHF.R.U32.HI R12, RZ, 0x1, R11 ;  /* 0x00000001ff0c7819 */ /* 0x000fc6000001160b */
[----:B------:R-:W-:-:S04]  /*0400*/  IMAD.HI.U32 R11, R22, -0x55555555, RZ ;  /* 0xaaaaaaab160b7827 */ /* 0x000fc800078e00ff */
[----:B------:R-:W-:Y:S01]  /*0410*/  IMAD R12, R12, -0x3, R3 ;  /* 0xfffffffd0c0c7824 */ /* 0x000fe200078e0203 */
[----:B------:R-:W-:-:S03]  /*0420*/  SHF.R.U32.HI R3, RZ, 0x1, R11 ;  /* 0x00000001ff037819 */ /* 0x000fc6000001160b */
[----:B------:R-:W-:Y:S01]  /*0430*/  IMAD R11, R12, 0xc, RZ ;  /* 0x0000000c0c0b7824 */ /* 0x000fe200078e02ff */
[----:B------:R-:W-:Y:S01]  /*0440*/  MOV R12, R24 ;  /* 0x00000018000c7202 */ /* 0x000fe20000000f00 */
[----:B------:R-:W-:-:S04]  /*0450*/  IMAD R22, R3, -0x3, R22 ;  /* 0xfffffffd03167824 */ /* 0x000fc800078e0216 */
[----:B------:R-:W-:-:S05]  /*0460*/  IMAD R11, R22, 0x4, R11 ;  /* 0x00000004160b7824 */ /* 0x000fca00078e020b */
[C---:B------:R-:W-:Y:S02]  /*0470*/  ISETP.EQ.AND P1, PT, R11.reuse, RZ, PT ;  /* 0x000000ff0b00720c */ /* 0x040fe40003f22270 */
[C---:B------:R-:W-:Y:S02]  /*0480*/  ISETP.EQ.AND P2, PT, R11.reuse, 0x4, PT ;  /* 0x000000040b00780c */ /* 0x040fe40003f42270 */
[C---:B------:R-:W-:Y:S02]  /*0490*/  ISETP.EQ.AND P3, PT, R11.reuse, 0x8, PT ;  /* 0x000000080b00780c */ /* 0x040fe40003f62270 */
[----:B------:R-:W-:Y:S02]  /*04a0*/  ISETP.EQ.AND P0, PT, R11, 0xc, PT ;  /* 0x0000000c0b00780c */ /* 0x000fe40003f02270 */
[----:B------:R-:W-:Y:S02]  /*04b0*/  P2R R3, PR, RZ, 0x2 ;  /* 0x00000002ff037803 */ /* 0x000fe40000000000 */
[----:B------:R-:W-:-:S02]  /*04c0*/  P2R R3, PR, RZ, 0x4 ;  /* 0x00000004ff037803 */ /* 0x000fc40000000000 */
[----:B------:R-:W-:Y:S01]  /*04d0*/  P2R R3, PR, RZ, 0x8 ;  /* 0x00000008ff037803 */ /* 0x000fe20000000000 */
[----:B------:R-:W-:Y:S01]  /*04e0*/  @P1 IMAD.MOV.U32 R22, RZ, RZ, R20 ;  /* 0x000000ffff161224 */ /* 0x000fe200078e0014 */
[C---:B------:R-:W-:Y:S01]  /*04f0*/  ISETP.EQ.AND P1, PT, R11.reuse, 0x10, PT ;  /* 0x000000100b00780c */ /* 0x040fe20003f22270 */
[----:B------:R-:W-:Y:S01]  /*0500*/  IMAD.MOV.U32 R3, RZ, RZ, R13 ;  /* 0x000000ffff037224 */ /* 0x000fe200078e000d */
[----:B------:R-:W-:Y:S01]  /*0510*/  @P2 MOV R22, R21 ;  /* 0x0000001500162202 */ /* 0x000fe20000000f00 */
[----:B------:R-:W-:Y:S01]  /*0520*/  @P3 IMAD.MOV.U32 R22, RZ, RZ, R18 ;  /* 0x000000ffff163224 */ /* 0x000fe200078e0012 */
[C---:B------:R-:W-:Y:S01]  /*0530*/  ISETP.EQ.AND P2, PT, R11.reuse, 0x14, PT ;  /* 0x000000140b00780c */ /* 0x040fe20003f42270 */
[----:B------:R-:W-:Y:S01]  /*0540*/  @P0 IMAD.MOV.U32 R22, RZ, RZ, R19 ;  /* 0x000000ffff160224 */ /* 0x000fe200078e0013 */
[C---:B------:R-:W-:Y:S01]  /*0550*/  ISETP.EQ.AND P3, PT, R11.reuse, 0x18, PT ;  /* 0x000000180b00780c */ /* 0x040fe20003f62270 */
[----:B------:R-:W-:Y:S01]  /*0560*/  IMAD.MOV.U32 R13, RZ, RZ, R5 ;  /* 0x000000ffff0d7224 */ /* 0x000fe200078e0005 */
[C---:B------:R-:W-:Y:S01]  /*0570*/  ISETP.EQ.AND P4, PT, R11.reuse, 0x1c, PT ;  /* 0x0000001c0b00780c */ /* 0x040fe20003f82270 */
[----:B------:R-:W-:Y:S01]  /*0580*/  IMAD.MOV.U32 R5, RZ, RZ, R23 ;  /* 0x000000ffff057224 */ /* 0x000fe200078e0017 */
[----:B------:R-:W-:-:S03]  /*0590*/  ISETP.EQ.AND P5, PT, R11, 0x20, PT ;  /* 0x000000200b00780c */ /* 0x000fc60003fa2270 */
[----:B------:R-:W-:-:S04]  /*05a0*/  @P1 IMAD.MOV.U32 R22, RZ, RZ, R16 ;  /* 0x000000ffff161224 */ /* 0x000fc800078e0010 */
[----:B------:R-:W-:Y:S02]  /*05b0*/  @P2 IMAD.MOV.U32 R22, RZ, RZ, R17 ;  /* 0x000000ffff162224 */ /* 0x000fe400078e0011 */
[----:B------:R-:W-:Y:S02]  /*05c0*/  @P3 IMAD.MOV.U32 R22, RZ, RZ, R14 ;  /* 0x000000ffff163224 */ /* 0x000fe400078e000e */
[----:B------:R-:W-:Y:S02]  /*05d0*/  @P4 IMAD.MOV.U32 R22, RZ, RZ, R15 ;  /* 0x000000ffff164224 */ /* 0x000fe400078e000f */
[----:B------:R-:W-:-:S05]  /*05e0*/  @P5 IMAD.MOV.U32 R22, RZ, RZ, R0 ;  /* 0x000000ffff165224 */ /* 0x000fca00078e0000 */
[----:B------:R-:W-:-:S13]  /*05f0*/  ISETP.NE.AND P6, PT, R22, RZ, PT ;  /* 0x000000ff1600720c */ /* 0x000fda0003fc5270 */
[----:B------:R-:W-:Y:S05]  /*0600*/  @P6 BRA `(.L_x_1) ;  /* 0xfffffffc00306947 */ /* 0x000fea000383ffff */
[----:B------:R-:W-:Y:S05]  /*0610*/  BSYNC.RECONVERGENT B0 ;  /* 0x0000000000007941 */ /* 0x000fea0003800200 */
.L_x_0:
[----:B------:R-:W-:Y:S01]  /*0620*/  SHF.R.U32.HI R2, RZ, 0x2, R3 ;  /* 0x00000002ff027819 */ /* 0x000fe20000011603 */
[----:B------:R-:W-:Y:S01]  /*0630*/  VIADD R10, R10, 0x10974f ;  /* 0x0010974f0a0a7836 */ /* 0x000fe20000000000 */
[----:B------:R-:W-:Y:S01]  /*0640*/  P2R R22, PR, RZ, 0x10 ;  /* 0x00000010ff167803 */ /* 0x000fe20000000000 */
[----:B------:R-:W-:Y:S01]  /*0650*/  BSSY.RECONVERGENT B2, `(.L_x_2) ;  /* 0x00006b7000027945 */ /* 0x000fe20003800200 */
[----:B------:R-:W-:Y:S01]  /*0660*/  LOP3.LUT R2, R2, R3, RZ, 0x3c, !PT ;  /* 0x0000000302027212 */ /* 0x000fe200078e3cff */
[----:B------:R-:W-:Y:S01]  /*0670*/  IMAD.SHL.U32 R3, R5, 0x10, RZ ;  /* 0x0000001005037824 */ /* 0x000fe200078e00ff */
[----:B------:R-:W-:Y:S02]  /*0680*/  P2R R23, PR, RZ, 0x20 ;  /* 0x00000020ff177803 */ /* 0x000fe40000000000 */
[C---:B------:R-:W-:Y:S01]  /*0690*/  ISETP.EQ.AND P4, PT, R11.reuse, RZ, PT ;  /* 0x000000ff0b00720c */ /* 0x040fe20003f82270 */
[----:B------:R-:W-:Y:S01]  /*06a0*/  IMAD.SHL.U32 R12, R2, 0x2, RZ ;  /* 0x00000002020c7824 */ /* 0x000fe200078e00ff */
[----:B------:R-:W-:-:S04]  /*06b0*/  ISETP.EQ.AND P5, PT, R11, 0x4, PT ;  /* 0x000000040b00780c */ /* 0x000fc80003fa2270 */
[----:B------:R-:W-:Y:S01]  /*06c0*/  LOP3.LUT R2, R2, R12, R3, 0x96, !PT ;  /* 0x0000000c02027212 */ /* 0x000fe200078e9603 */
[----:B------:R-:W-:-:S03]  /*06d0*/  IMAD.MOV.U32 R12, RZ, RZ, 0x4 ;  /* 0x00000004ff0c7424 */ /* 0x000fc600078e00ff */
[----:B------:R-:W-:-:S05]  /*06e0*/  LOP3.LUT R2, R2, R5, RZ, 0x3c, !PT ;  /* 0x0000000502027212 */ /* 0x000fca00078e3cff */
[----:B------:R-:W-:-:S04]  /*06f0*/  IMAD.IADD R3, R2, 0x1, R10 ;  /* 0x0000000102037824 */ /* 0x000fc800078e020a */
[----:B------:R-:W-:-:S05]  /*0700*/  IMAD R3, R3, -0x33333333, RZ ;  /* 0xcccccccd03037824 */ /* 0x000fca00078e02ff */
[----:B------:R-:W-:-:S04]  /*0710*/  SHF.L.W.U32.HI R3, R3, 0x1f, R3 ;  /* 0x0000001f03037819 */ /* 0x000fc80000010e03 */
[----:B------:R-:W-:-:S04]  /*0720*/  ISETP.GE.U32.AND P6, PT, R3, 0x1999999a, PT ;  /* 0x1999999a0300780c */ /* 0x000fc80003fc6070 */
[----:B------:R-:W-:Y:S02]  /*0730*/  SEL R3, R12, 0x2, !P6 ;  /* 0x000000020c037807 */ /* 0x000fe40007000000 */
[----:B------:R-:W-:Y:S02]  /*0740*/  ISETP.EQ.AND P6, PT, R11, 0x8, PT ;  /* 0x000000080b00780c */ /* 0x000fe40003fc2270 */
[----:B------:R-:W-:Y:S01]  /*0750*/  @P0 MOV R19, R3 ;  /* 0x0000000300130202 */ /* 0x000fe20000000f00 */
[--C-:B------:R-:W-:Y:S01]  /*0760*/  @P4 IMAD.MOV.U32 R20, RZ, RZ, R3.reuse ;  /* 0x000000ffff144224 */ /* 0x100fe200078e0003 */
[----:B------:R-:W-:Y:S01]  /*0770*/  ISETP.NE.AND P4, PT, R22, RZ, PT ;  /* 0x000000ff1600720c */ /* 0x000fe20003f85270 */
[--C-:B------:R-:W-:Y:S01]  /*0780*/  @P5 IMAD.MOV.U32 R21, RZ, RZ, R3.reuse ;  /* 0x000000ffff155224 */ /* 0x100fe200078e0003 */
[----:B------:R-:W-:Y:S01]  /*0790*/  ISETP.NE.AND P5, PT, R23, RZ, PT ;  /* 0x000000ff1700720c */ /* 0x000fe20003fa5270 */
[--C-:B------:R-:W-:Y:S02]  /*07a0*/  @P1 IMAD.MOV.U32 R16, RZ, RZ, R3.reuse ;  /* 0x000000ffff101224 */ /* 0x100fe400078e0003 */
[----:B------:R-:W-:-:S02]  /*07b0*/  @P2 IMAD.MOV.U32 R17, RZ, RZ, R3 ;  /* 0x000000ffff112224 */ /* 0x000fc400078e0003 */
[--C-:B------:R-:W-:Y:S02]  /*07c0*/  @P3 IMAD.MOV.U32 R14, RZ, RZ, R3.reuse ;  /* 0x000000ffff0e3224 */ /* 0x100fe400078e0003 */
[----:B------:R-:W-:-:S04]  /*07d0*/  @P6 IMAD.MOV.U32 R18, RZ, RZ, R3 ;  /* 0x000000ffff126224 */ /* 0x000fc800078e0003 */
[--C-:B------:R-:W-:Y:S02]  /*07e0*/  @P4 IMAD.MOV.U32 R15, RZ, RZ, R3.reuse ;  /* 0x000000ffff0f4224 */ /* 0x100fe400078e0003 */
[----:B------:R-:W-:-:S07]  /*07f0*/  @P5 IMAD.MOV.U32 R0, RZ, RZ, R3 ;  /* 0x000000ffff005224 */ /* 0x000fce00078e0003 */
.L_x_102:
[----:B------:R-:W-:Y:S01]  /*0800*/  BSSY.RECONVERGENT B1, `(.L_x_3) ;  /* 0x0000694000017945 */ /* 0x000fe20003800200 */
.L_x_101:
[----:B------:R-:W-:Y:S01]  /*0810*/  SHF.R.U32.HI R3, RZ, 0x2, R24 ;  /* 0x00000002ff037819 */ /* 0x000fe20000011618 */
[----:B------:R-:W-:Y:S01]  /*0820*/  IMAD.SHL.U32 R12, R2, 0x10, RZ ;  /* 0x00000010020c7824 */ /* 0x000fe200078e00ff */
[----:B------:R1:W-:Y:S01]  /*0830*/  STG.E.64 desc[UR6][R6.64+0x8], R4 ;  /* 0x0000080406007986 */ /* 0x0003e2000c101b06 */
[----:B------:R-:W-:Y:S01]  /*0840*/  IMAD.MOV.U32 R25, RZ, RZ, R10 ;  /* 0x000000ffff197224 */ /* 0x000fe200078e000a */
[----:B------:R-:W-:Y:S01]  /*0850*/  LOP3.LUT R3, R3, R24, RZ, 0x3c, !PT ;  /* 0x0000001803037212 */ /* 0x000fe200078e3cff */
[----:B------:R-:W-:Y:S01]  /*0860*/  IMAD.MOV.U32 R24, RZ, RZ, R13 ;  /* 0x000000ffff187224 */ /* 0x000fe200078e000d */
[----:B------:R-:W-:Y:S01]  /*0870*/  IADD3 R10, PT, PT, R10, 0x587c5, RZ ;  /* 0x000587c50a0a7810 */ /* 0x000fe20007ffe0ff */
[----:B------:R-:W-:Y:S02]  /*0880*/  BSSY.RECONVERGENT B0, `(.L_x_4) ;  /* 0x000067b000007945 */ /* 0x000fe40003800200 */
[----:B------:R-:W-:-:S05]  /*0890*/  IMAD.SHL.U32 R11, R3, 0x2, RZ ;  /* 0x00000002030b7824 */ /* 0x000fca00078e00ff */
[----:B------:R-:W-:Y:S01]  /*08a0*/  LOP3.LUT R3, R3, R11, R12, 0x96, !PT ;  /* 0x0000000b03037212 */ /* 0x000fe200078e960c */
[----:B------:R-:W-:Y:S02]  /*08b0*/  IMAD.MOV.U32 R11, RZ, RZ, R13 ;  /* 0x000000ffff0b7224 */ /* 0x000fe400078e000d */
[----:B------:R-:W-:Y:S01]  /*08c0*/  IMAD.MOV.U32 R13, RZ, RZ, R4 ;  /* 0x000000ffff0d7224 */ /* 0x000fe200078e0004 */
[----:B------:R-:W-:Y:S01]  /*08d0*/  LOP3.LUT R3, R3, R2, RZ, 0x3c, !PT ;  /* 0x0000000203037212 */ /* 0x000fe200078e3cff */
[----:B-1----:R-:W-:Y:S01]  /*08e0*/  IMAD.MOV.U32 R4, RZ, RZ, R5 ;  /* 0x000000ffff047224 */ /* 0x002fe200078e0005 */
[----:B------:R-:W-:Y:S01]  /*08f0*/  STG.E.64 desc[UR6][R6.64], R10 ;  /* 0x0000000a06007986 */ /* 0x000fe2000c101b06 */
[----:B------:R-:W-:Y:S02]  /*0900*/  IMAD.MOV.U32 R5, RZ, RZ, R2 ;  /* 0x000000ffff057224 */ /* 0x000fe400078e0002 */
[----:B------:R-:W-:Y:S01]  /*0910*/  IMAD.IADD R12, R3, 0x1, R10 ;  /* 0x00000001030c7824 */ /* 0x000fe200078e020a */
[----:B------:R1:W-:Y:S04]  /*0920*/  STG.E.64 desc[UR6][R6.64+0x10], R2 ;  /* 0x0000100206007986 */ /* 0x0003e8000c101b06 */
[----:B------:R-:W-:-:S04]  /*0930*/  LOP3.LUT R12, R12, 0x3, RZ, 0xc0, !PT ;  /* 0x000000030c0c7812 */ /* 0x000fc800078ec0ff */
[----:B------:R-:W-:Y:S01]  /*0940*/  ISETP.GT.AND P0, PT, R12, 0x1, PT ;  /* 0x000000010c00780c */ /* 0x000fe20003f04270 */
[----:B-1----:R-:W-:-:S12]  /*0950*/  IMAD.MOV.U32 R2, RZ, RZ, R3 ;  /* 0x000000ffff027224 */ /* 0x002fd800078e0003 */
[----:B------:R-:W-:Y:S05]  /*0960*/  @P0 BRA `(.L_x_5) ;  /* 0x0000003400000947 */ /* 0x000fea0003800000 */
[----:B------:R-:W-:-:S13]  /*0970*/  ISETP.NE.AND P0, PT, R12, RZ, PT ;  /* 0x000000ff0c00720c */ /* 0x000fda0003f05270 */
[----:B------:R-:W-:Y:S05]  /*0980*/  @!P0 BRA `(.L_x_6) ;  /* 0x0000001800a48947 */ /* 0x000fea0003800000 */
[----:B------:R-:W-:Y:S01]  /*0990*/  ISETP.NE.AND P0, PT, R21, RZ, PT ;  /* 0x000000ff1500720c */ /* 0x000fe20003f05270 */
[----:B------:R-:W-:Y:S01]  /*09a0*/  BSSY.RECONVERGENT B3, `(.L_x_7) ;  /* 0x0000016000037945 */ /* 0x000fe20003800200 */
[----:B------:R-:W-:Y:S01]  /*09b0*/  IMAD.MOV.U32 R3, RZ, RZ, R20 ;  /* 0x000000ffff037224 */ /* 0x000fe200078e0014 */
[----:B------:R-:W-:Y:S01]  /*09c0*/  MOV R12, R19 ;  /* 0x00000013000c7202 */ /* 0x000fe20000000f00 */
[----:B------:R-:W-:Y:S02]  /*09d0*/  IMAD.MOV.U32 R11, RZ, RZ, R21 ;  /* 0x000000ffff0b7224 */ /* 0x000fe400078e0015 */
[----:B------:R-:W-:Y:S02]  /*09e0*/  IMAD.MOV.U32 R23, RZ, RZ, R18 ;  /* 0x000000ffff177224 */ /* 0x000fe400078e0012 */
[----:B------:R-:W-:Y:S02]  /*09f0*/  IMAD.MOV.U32 R25, RZ, RZ, R16 ;  /* 0x000000ffff197224 */ /* 0x000fe400078e0010 */
[----:B------:R-:W-:-:S02]  /*0a00*/  IMAD.MOV.U32 R22, RZ, RZ, R17 ;  /* 0x000000ffff167224 */ /* 0x000fc400078e0011 */
[----:B------:R-:W-:Y:S02]  /*0a10*/  IMAD.MOV.U32 R26, RZ, RZ, R14 ;  /* 0x000000ffff1a7224 */ /* 0x000fe400078e000e */
[----:B------:R-:W-:Y:S02]  /*0a20*/  IMAD.MOV.U32 R28, RZ, RZ, R15 ;  /* 0x000000ffff1c7224 */ /* 0x000fe400078e000f */
[----:B------:R-:W-:Y:S02]  /*0a30*/  IMAD.MOV.U32 R27, RZ, RZ, R0 ;  /* 0x000000ffff1b7224 */ /* 0x000fe400078e0000 */
[----:B------:R-:W-:Y:S01]  /*0a40*/  IMAD.MOV.U32 R29, RZ, RZ, 0x2 ;  /* 0x00000002ff1d7424 */ /* 0x000fe200078e00ff */
[----:B------:R-:W-:Y:S06]  /*0a50*/  @!P0 BRA `(.L_x_8) ;  /* 0x0000000000288947 */ /* 0x000fec0003800000 */
[----:B------:R-:W-:Y:S01]  /*0a60*/  ISETP.NE.AND P0, PT, R18, RZ, PT ;  /* 0x000000ff1200720c */ /* 0x000fe20003f05270 */
[----:B------:R-:W-:-:S12]  /*0a70*/  IMAD.MOV.U32 R21, RZ, RZ, RZ ;  /* 0x000000ffff157224 */ /* 0x000fd800078e00ff */
[----:B------:R-:W-:Y:S05]  /*0a80*/  @!P0 BRA `(.L_x_9) ;  /* 0x0000000000188947 */ /* 0x000fea0003800000 */
[----:B------:R-:W-:-:S13]  /*0a90*/  ISETP.NE.AND P0, PT, R18, R11, PT ;  /* 0x0000000b1200720c */ /* 0x000fda0003f05270 */
[----:B------:R-:W-:Y:S01]  /*0aa0*/  @P0 IMAD.MOV.U32 R29, RZ, RZ, 0x1 ;  /* 0x00000001ff1d0424 */ /* 0x000fe200078e00ff */
[----:B------:R-:W-:Y:S01]  /*0ab0*/  @!P0 SHF.L.U32 R18, R11, 0x1, RZ ;  /* 0x000000010b128819 */ /* 0x000fe200000006ff */
[----:B------:R-:W-:Y:S02]  /*0ac0*/  @P0 IMAD.MOV.U32 R21, RZ, RZ, R11 ;  /* 0x000000ffff150224 */ /* 0x000fe400078e000b */
[----:B------:R-:W-:Y:S01]  /*0ad0*/  @!P0 IMAD.MOV.U32 R29, RZ, RZ, 0x1 ;  /* 0x00000001ff1d8424 */ /* 0x000fe200078e00ff */
[----:B------:R-:W-:Y:S06]  /*0ae0*/  BRA `(.L_x_8) ;  /* 0x0000000000047947 */ /* 0x000fec0003800000 */
.L_x_9:
[----:B------:R-:W-:-:S07]  /*0af0*/  IMAD.MOV.U32 R18, RZ, RZ, R11 ;  /* 0x000000ffff127224 */ /* 0x000fce00078e000b */
.L_x_8:
[----:B------:R-:W-:Y:S05]  /*0b00*/  BSYNC.RECONVERGENT B3 ;  /* 0x0000000000037941 */ /* 0x000fea0003800200 */
.L_x_7:
[----:B------:R-:W-:Y:S01]  /*0b10*/  ISETP.NE.AND P0, PT, R20, RZ, PT ;  /* 0x000000ff1400720c */ /* 0x000fe20003f05270 */
[----:B------:R-:W-:-:S12]  /*0b20*/  BSSY.RECONVERGENT B3, `(.L_x_10) ;  /* 0x0000054000037945 */ /* 0x000fd80003800200 */
[----:B------:R-:W-:Y:S05]  /*0b30*/  @!P0 BRA `(.L_x_11) ;  /* 0x0000000400488947 */ /* 0x000fea0003800000 */
[----:B------:R-:W-:-:S05]  /*0b40*/  IMAD.SHL.U32 R20, R29, 0x4, RZ ;  /* 0x000000041d147824 */ /* 0x000fca00078e00ff */
[C---:B------:R-:W-:Y:S02]  /*0b50*/  ISETP.EQ.AND P1, PT, R20.reuse, RZ, PT ;  /* 0x000000ff1400720c */ /* 0x040fe40003f22270 */
[C---:B------:R-:W-:Y:S02]  /*0b60*/  ISETP.EQ.AND P2, PT, R20.reuse, 0x4, PT ;  /* 0x000000041400780c */ /* 0x040fe40003f42270 */
[C---:B------:R-:W-:Y:S02]  /*0b70*/  ISETP.EQ.AND P3, PT, R20.reuse, 0x8, PT ;  /* 0x000000081400780c */ /* 0x040fe40003f62270 */
[----:B------:R-:W-:Y:S02]  /*0b80*/  ISETP.EQ.AND P0, PT, R20, 0xc, PT ;  /* 0x0000000c1400780c */ /* 0x000fe40003f02270 */
[----:B------:R-:W-:Y:S02]  /*0b90*/  P2R R33, PR, RZ, 0x2 ;  /* 0x00000002ff217803 */ /* 0x000fe40000000000 */
[----:B------:R-:W-:-:S02]  /*0ba0*/  P2R R32, PR, RZ, 0x4 ;  /* 0x00000004ff207803 */ /* 0x000fc40000000000 */
[----:B------:R-:W-:Y:S01]  /*0bb0*/  P2R R31, PR, RZ, 0x8 ;  /* 0x00000008ff1f7803 */ /* 0x000fe20000000000 */
[----:B------:R-:W-:Y:S01]  /*0bc0*/  @P1 IMAD.MOV.U32 R30, RZ, RZ, RZ ;  /* 0x000000ffff1e1224 */ /* 0x000fe200078e00ff */
[C---:B------:R-:W-:Y:S01]  /*0bd0*/  ISETP.EQ.AND P1, PT, R20.reuse, 0x10, PT ;  /* 0x000000101400780c */ /* 0x040fe20003f22270 */
[----:B------:R-:W-:Y:S01]  /*0be0*/  @P2 IMAD.MOV.U32 R30, RZ, RZ, R21 ;  /* 0x000000ffff1e2224 */ /* 0x000fe200078e0015 */
[C---:B------:R-:W-:Y:S01]  /*0bf0*/  ISETP.EQ.AND P2, PT, R20.reuse, 0x14, PT ;  /* 0x000000141400780c */ /* 0x040fe20003f42270 */
[----:B------:R-:W-:Y:S01]  /*0c00*/  @P3 IMAD.MOV.U32 R30, RZ, RZ, R18 ;  /* 0x000000ffff1e3224 */ /* 0x000fe200078e0012 */
[C---:B------:R-:W-:Y:S01]  /*0c10*/  ISETP.EQ.AND P3, PT, R20.reuse, 0x18, PT ;  /* 0x000000181400780c */ /* 0x040fe20003f62270 */
[----:B------:R-:W-:Y:S01]  /*0c20*/  @P0 IMAD.MOV.U32 R30, RZ, RZ, R19 ;  /* 0x000000ffff1e0224 */ /* 0x000fe200078e0013 */
[C---:B------:R-:W-:Y:S02]  /*0c30*/  ISETP.EQ.AND P4, PT, R20.reuse, 0x1c, PT ;  /* 0x0000001c1400780c */ /* 0x040fe40003f82270 */
[----:B------:R-:W-:Y:S01]  /*0c40*/  ISETP.EQ.AND P5, PT, R20, 0x20, PT ;  /* 0x000000201400780c */ /* 0x000fe20003fa2270 */
[----:B------:R-:W-:-:S04]  /*0c50*/  IMAD.MOV.U32 R20, RZ, RZ, RZ ;  /* 0x000000ffff147224 */ /* 0x000fc800078e00ff */
[----:B------:R-:W-:Y:S02]  /*0c60*/  @P1 IMAD.MOV.U32 R30, RZ, RZ, R16 ;  /* 0x000000ffff1e1224 */ /* 0x000fe400078e0010 */
[----:B------:R-:W-:Y:S02]  /*0c70*/  @P2 IMAD.MOV.U32 R30, RZ, RZ, R17 ;  /* 0x000000ffff1e2224 */ /* 0x000fe400078e0011 */
[----:B------:R-:W-:Y:S02]  /*0c80*/  @P3 MOV R30, R14 ;  /* 0x0000000e001e3202 */ /* 0x000fe40000000f00 */
[----:B------:R-:W-:Y:S02]  /*0c90*/  @P4 IMAD.MOV.U32 R30, RZ, RZ, R15 ;  /* 0x000000ffff1e4224 */ /* 0x000fe400078e000f */
[----:B------:R-:W-:-:S05]  /*0ca0*/  @P5 IMAD.MOV.U32 R30, RZ, RZ, R0 ;  /* 0x000000ffff1e5224 */ /* 0x000fca00078e0000 */
[----:B------:R-:W-:-:S13]  /*0cb0*/  ISETP.NE.AND P6, PT, R30, RZ, PT ;  /* 0x000000ff1e00720c */ /* 0x000fda0003fc5270 */
[----:B------:R-:W-:Y:S05]  /*0cc0*/  @!P6 BRA `(.L_x_12) ;  /* 0x0000000000a4e947 */ /* 0x000fea0003800000 */
[----:B------:R-:W-:-:S13]  /*0cd0*/  ISETP.NE.AND P6, PT, R30, R3, PT ;  /* 0x000000031e00720c */ /* 0x000fda0003fc5270 */
[----:B------:R-:W-:Y:S05]  /*0ce0*/  @!P6 BRA `(.L_x_13) ;  /* 0x000000000054e947 */ /* 0x000fea0003800000 */
[----:B------:R-:W-:-:S04]  /*0cf0*/  VIADD R29, R29, 0xffffffff ;  /* 0xffffffff1d1d7836 */ /* 0x000fc80000000000 */
[----:B------:R-:W-:-:S05]  /*0d00*/  IMAD.SHL.U32 R29, R29, 0x4, RZ ;  /* 0x000000041d1d7824 */ /* 0x000fca00078e00ff */
[C---:B------:R-:W-:Y:S02]  /*0d10*/  ISETP.EQ.AND P6, PT, R29.reuse, RZ, PT ;  /* 0x000000ff1d00720c */ /* 0x040fe40003fc2270 */
[C---:B------:R-:W-:Y:S02]  /*0d20*/  ISETP.EQ.AND P0, PT, R29.reuse, 0x4, PT ;  /* 0x000000041d00780c */ /* 0x040fe40003f02270 */
[C---:B------:R-:W-:Y:S02]  /*0d30*/  ISETP.EQ.AND P1, PT, R29.reuse, 0x8, PT ;  /* 0x000000081d00780c */ /* 0x040fe40003f22270 */
[C---:B------:R-:W-:Y:S02]  /*0d40*/  ISETP.EQ.AND P2, PT, R29.reuse, 0xc, PT ;  /* 0x0000000c1d00780c */ /* 0x040fe40003f42270 */
[C---:B------:R-:W-:Y:S02]  /*0d50*/  ISETP.EQ.AND P3, PT, R29.reuse, 0x10, PT ;  /* 0x000000101d00780c */ /* 0x040fe40003f62270 */
[----:B------:R-:W-:-:S02]  /*0d60*/  ISETP.EQ.AND P4, PT, R29, 0x14, PT ;  /* 0x000000141d00780c */ /* 0x000fc40003f82270 */
[C---:B------:R-:W-:Y:S01]  /*0d70*/  ISETP.EQ.AND P5, PT, R29.reuse, 0x18, PT ;  /* 0x000000181d00780c */ /* 0x040fe20003fa2270 */
[--C-:B------:R-:W-:Y:S01]  /*0d80*/  @P6 IMAD.MOV.U32 R20, RZ, RZ, R3.reuse ;  /* 0x000000ffff146224 */ /* 0x100fe200078e0003 */
[C---:B------:R-:W-:Y:S01]  /*0d90*/  ISETP.EQ.AND P6, PT, R29.reuse, 0x1c, PT ;  /* 0x0000001c1d00780c */ /* 0x040fe20003fc2270 */
[--C-:B------:R-:W-:Y:S01]  /*0da0*/  @P0 IMAD.MOV.U32 R21, RZ, RZ, R3.reuse ;  /* 0x000000ffff150224 */ /* 0x100fe200078e0003 */
[----:B------:R-:W-:Y:S01]  /*0db0*/  ISETP.EQ.AND P0, PT, R29, 0x20, PT ;  /* 0x000000201d00780c */ /* 0x000fe20003f02270 */
[--C-:B------:R-:W-:Y:S02]  /*0dc0*/  @P1 IMAD.MOV.U32 R18, RZ, RZ, R3.reuse ;  /* 0x000000ffff121224 */ /* 0x100fe400078e0003 */
[--C-:B------:R-:W-:Y:S02]  /*0dd0*/  @P2 IMAD.MOV.U32 R19, RZ, RZ, R3.reuse ;  /* 0x000000ffff132224 */ /* 0x100fe400078e0003 */
[----:B------:R-:W-:Y:S02]  /*0de0*/  @P3 MOV R16, R3 ;  /* 0x0000000300103202 */ /* 0x000fe40000000f00 */
[----:B------:R-:W-:-:S02]  /*0df0*/  @P4 IMAD.MOV.U32 R17, RZ, RZ, R3 ;  /* 0x000000ffff114224 */ /* 0x000fc400078e0003 */
[--C-:B------:R-:W-:Y:S02]  /*0e00*/  @P5 IMAD.MOV.U32 R14, RZ, RZ, R3.reuse ;  /* 0x000000ffff0e5224 */ /* 0x100fe400078e0003 */
[--C-:B------:R-:W-:Y:S02]  /*0e10*/  @P6 IMAD.MOV.U32 R15, RZ, RZ, R3.reuse ;  /* 0x000000ffff0f6224 */ /* 0x100fe400078e0003 */
[----:B------:R-:W-:Y:S01]  /*0e20*/  @P0 IMAD.MOV.U32 R0, RZ, RZ, R3 ;  /* 0x000000ffff000224 */ /* 0x000fe200078e0003 */
[----:B------:R-:W-:Y:S06]  /*0e30*/  BRA `(.L_x_11) ;  /* 0x0000000000887947 */ /* 0x000fec0003800000 */
.L_x_13:
[----:B------:R-:W-:Y:S02]  /*0e40*/  P2R R29, PR, RZ, 0x10 ;  /* 0x00000010ff1d7803 */ /* 0x000fe40000000000 */
[----:B------:R-:W-:Y:S02]  /*0e50*/  P2R R30, PR, RZ, 0x20 ;  /* 0x00000020ff1e7803 */ /* 0x000fe40000000000 */
[----:B------:R-:W-:Y:S02]  /*0e60*/  ISETP.NE.AND P4, PT, R33, RZ, PT ;  /* 0x000000ff2100720c */ /* 0x000fe40003f85270 */
[----:B------:R-:W-:Y:S02]  /*0e70*/  ISETP.NE.AND P5, PT, R32, RZ, PT ;  /* 0x000000ff2000720c */ /* 0x000fe40003fa5270 */
[----:B------:R-:W-:Y:S01]  /*0e80*/  ISETP.NE.AND P6, PT, R31, RZ, PT ;  /* 0x000000ff1f00720c */ /* 0x000fe20003fc5270 */
[----:B------:R-:W-:-:S04]  /*0e90*/  IMAD.SHL.U32 R31, R3, 0x2, RZ ;  /* 0x00000002031f7824 */ /* 0x000fc800078e00ff */
[--C-:B------:R-:W-:Y:S01]  /*0ea0*/  @P0 IMAD.MOV.U32 R19, RZ, RZ, R31.reuse ;  /* 0x000000ffff130224 */ /* 0x100fe200078e001f */
[----:B------:R-:W-:Y:S01]  /*0eb0*/  @P1 MOV R16, R31 ;  /* 0x0000001f00101202 */ /* 0x000fe20000000f00 */
[--C-:B------:R-:W-:Y:S02]  /*0ec0*/  @P2 IMAD.MOV.U32 R17, RZ, RZ, R31.reuse ;  /* 0x000000ffff112224 */ /* 0x100fe400078e001f */
[--C-:B------:R-:W-:Y:S01]  /*0ed0*/  @P4 IMAD.MOV.U32 R20, RZ, RZ, R31.reuse ;  /* 0x000000ffff144224 */ /* 0x100fe200078e001f */
[----:B------:R-:W-:Y:S01]  /*0ee0*/  ISETP.NE.AND P4, PT, R29, RZ, PT ;  /* 0x000000ff1d00720c */ /* 0x000fe20003f85270 */
[--C-:B------:R-:W-:Y:S01]  /*0ef0*/  @P5 IMAD.MOV.U32 R21, RZ, RZ, R31.reuse ;  /* 0x000000ffff155224 */ /* 0x100fe200078e001f */
[----:B------:R-:W-:Y:S01]  /*0f00*/  ISETP.NE.AND P5, PT, R30, RZ, PT ;  /* 0x000000ff1e00720c */ /* 0x000fe20003fa5270 */
[--C-:B------:R-:W-:Y:S02]  /*0f10*/  @P6 IMAD.MOV.U32 R18, RZ, RZ, R31.reuse ;  /* 0x000000ffff126224 */ /* 0x100fe400078e001f */
[----:B------:R-:W-:-:S08]  /*0f20*/  @P3 IMAD.MOV.U32 R14, RZ, RZ, R31 ;  /* 0x000000ffff0e3224 */ /* 0x000fd000078e001f */
[--C-:B------:R-:W-:Y:S02]  /*0f30*/  @P4 IMAD.MOV.U32 R15, RZ, RZ, R31.reuse ;  /* 0x000000ffff0f4224 */ /* 0x100fe400078e001f */
[----:B------:R-:W-:Y:S01]  /*0f40*/  @P5 IMAD.MOV.U32 R0, RZ, RZ, R31 ;  /* 0x000000ffff005224 */ /* 0x000fe200078e001f */
[----:B------:R-:W-:Y:S06]  /*0f50*/  BRA `(.L_x_11) ;  /* 0x0000000000407947 */ /* 0x000fec0003800000 */
.L_x_12:
[----:B------:R-:W-:Y:S01]  /*0f60*/  P2R R29, PR, RZ, 0x10 ;  /* 0x00000010ff1d7803 */ /* 0x000fe20000000000 */
[--C-:B------:R-:W-:Y:S01]  /*0f70*/  @P0 IMAD.MOV.U32 R19, RZ, RZ, R3.reuse ;  /* 0x000000ffff130224 */ /* 0x100fe200078e0003 */
[----:B------:R-:W-:Y:S01]  /*0f80*/  P2R R30, PR, RZ, 0x20 ;  /* 0x00000020ff1e7803 */ /* 0x000fe20000000000 */
[--C-:B------:R-:W-:Y:S01]  /*0f90*/  @P1 IMAD.MOV.U32 R16, RZ, RZ, R3.reuse ;  /* 0x000000ffff101224 */ /* 0x100fe200078e0003 */
[----:B------:R-:W-:Y:S01]  /*0fa0*/  ISETP.NE.AND P4, PT, R33, RZ, PT ;  /* 0x000000ff2100720c */ /* 0x000fe20003f85270 */
[----:B------:R-:W-:Y:S01]  /*0fb0*/  @P3 IMAD.MOV.U32 R14, RZ, RZ, R3 ;  /* 0x000000ffff0e3224 */ /* 0x000fe200078e0003 */
[----:B------:R-:W-:Y:S02]  /*0fc0*/  ISETP.NE.AND P5, PT, R32, RZ, PT ;  /* 0x000000ff2000720c */ /* 0x000fe40003fa5270 */
[----:B------:R-:W-:Y:S02]  /*0fd0*/  ISETP.NE.AND P6, PT, R31, RZ, PT ;  /* 0x000000ff1f00720c */ /* 0x000fe40003fc5270 */
[----:B------:R-:W-:-:S07]  /*0fe0*/  @P2 MOV R17, R3 ;  /* 0x0000000300112202 */ /* 0x000fce0000000f00 */
[--C-:B------:R-:W-:Y:S01]  /*0ff0*/  @P4 IMAD.MOV.U32 R20, RZ, RZ, R3.reuse ;  /* 0x000000ffff144224 */ /* 0x100fe200078e0003 */
[----:B------:R-:W-:Y:S01]  /*1000*/  ISETP.NE.AND P4, PT, R29, RZ, PT ;  /* 0x000000ff1d00720c */ /* 0x000fe20003f85270 */
[--C-:B------:R-:W-:Y:S01]  /*1010*/  @P5 IMAD.MOV.U32 R21, RZ, RZ, R3.reuse ;  /* 0x000000ffff155224 */ /* 0x100fe200078e0003 */
[----:B------:R-:W-:Y:S01]  /*1020*/  ISETP.NE.AND P5, PT, R30, RZ, PT ;  /* 0x000000ff1e00720c */ /* 0x000fe20003fa5270 */
[----:B------:R-:W-:-:S10]  /*1030*/  @P6 IMAD.MOV.U32 R18, RZ, RZ, R3 ;  /* 0x000000ffff126224 */ /* 0x000fd400078e0003 */
[--C-:B------:R-:W-:Y:S02]  /*1040*/  @P4 IMAD.MOV.U32 R15, RZ, RZ, R3.reuse ;  /* 0x000000ffff0f4224 */ /* 0x100fe400078e0003 */
[----:B------:R-:W-:-:S07]  /*1050*/  @P5 IMAD.MOV.U32 R0, RZ, RZ, R3 ;  /* 0x000000ffff005224 */ /* 0x000fce00078e0003 */
.L_x_11:
[----:B------:R-:W-:Y:S05]  /*1060*/  BSYNC.RECONVERGENT B3 ;  /* 0x0000000000037941 */ /* 0x000fea0003800200 */
.L_x_10:
[----:B------:R-:W-:Y:S01]  /*1070*/  ISETP.NE.AND P1, PT, R25, RZ, PT ;  /* 0x000000ff1900720c */ /* 0x000fe20003f25270 */
[----:B------:R-:W-:Y:S01]  /*1080*/  BSSY.RECONVERGENT B3, `(.L_x_14) ;  /* 0x000000e000037945 */ /* 0x000fe20003800200 */
[----:B------:R-:W-:Y:S01]  /*1090*/  ISETP.NE.AND P0, PT, R22, RZ, PT ;  /* 0x000000ff1600720c */ /* 0x000fe20003f05270 */
[----:B------:R-:W-:-:S12]  /*10a0*/  IMAD.MOV.U32 R30, RZ, RZ, 0x2 ;  /* 0x00000002ff1e7424 */ /* 0x000fd800078e00ff */
[----:B------:R-:W-:Y:S01]  /*10b0*/  @P0 IMAD.MOV.U32 R17, RZ, RZ, R22 ;  /* 0x000000ffff110224 */ /* 0x000fe200078e0016 */
[----:B------:R-:W-:Y:S06]  /*10c0*/  @!P1 BRA `(.L_x_15) ;  /* 0x0000000000249947 */ /* 0x000fec0003800000 */
[----:B------:R-:W-:Y:S01]  /*10d0*/  IMAD.MOV.U32 R16, RZ, RZ, RZ ;  /* 0x000000ffff107224 */ /* 0x000fe200078e00ff */
[----:B------:R-:W-:Y:S06]  /*10e0*/  @!P0 BRA `(.L_x_16) ;  /* 0x0000000000188947 */ /* 0x000fec0003800000 */
[----:B------:R-:W-:-:S13]  /*10f0*/  ISETP.NE.AND P0, PT, R22, R25, PT ;  /* 0x000000191600720c */ /* 0x000fda0003f05270 */
[----:B------:R-:W-:Y:S01]  /*1100*/  @P0 IMAD.MOV.U32 R30, RZ, RZ, 0x1 ;  /* 0x00000001ff1e0424 */ /* 0x000fe200078e00ff */
[----:B------:R-:W-:Y:S01]  /*1110*/  @!P0 MOV R30, 0x1 ;  /* 0x00000001001e8802 */ /* 0x000fe20000000f00 */
[----:B------:R-:W-:Y:S02]  /*1120*/  @P0 IMAD.MOV.U32 R16, RZ, RZ, R25 ;  /* 0x000000ffff100224 */ /* 0x000fe400078e0019 */
[----:B------:R-:W-:Y:S01]  /*1130*/  @!P0 IMAD.SHL.U32 R17, R25, 0x2, RZ ;  /* 0x0000000219118824 */ /* 0x000fe200078e00ff */
[----:B------:R-:W-:Y:S06]  /*1140*/  BRA `(.L_x_15) ;  /* 0x0000000000047947 */ /* 0x000fec0003800000 */
.L_x_16:
[----:B------:R-:W-:-:S07]  /*1150*/  IMAD.MOV.U32 R17, RZ, RZ, R25 ;  /* 0x000000ffff117224 */ /* 0x000fce00078e0019 */
.L_x_15:
[----:B------:R-:W-:Y:S05]  /*1160*/  BSYNC.RECONVERGENT B3 ;  /* 0x0000000000037941 */ /* 0x000fea0003800200 */
.L_x_14:
[----:B------:R-:W-:Y:S01]  /*1170*/  ISETP.NE.AND P0, PT, R19, RZ, PT ;  /* 0x000000ff1300720c */ /* 0x000fe20003f05270 */
[----:B------:R-:W-:-:S12]  /*1180*/  BSSY.RECONVERGENT B3, `(.L_x_17) ;  /* 0x0000055000037945 */ /* 0x000fd80003800200 */
[----:B------:R-:W-:Y:S05]  /*1190*/  @!P0 BRA `(.L_x_18) ;  /* 0x00000004004c8947 */ /* 0x000fea0003800000 */
[----:B------:R-:W-:-:S05]  /*11a0*/  IMAD.SHL.U32 R29, R30, 0x4, RZ ;  /* 0x000000041e1d7824 */ /* 0x000fca00078e00ff */
[C---:B------:R-:W-:Y:S02]  /*11b0*/  ISETP.EQ.AND P1, PT, R29.reuse, -0xc, PT ;  /* 0xfffffff41d00780c */ /* 0x040fe40003f22270 */
[C---:B------:R-:W-:Y:S02]  /*11c0*/  ISETP.EQ.AND P2, PT, R29.reuse, -0x8, PT ;  /* 0xfffffff81d00780c */ /* 0x040fe40003f42270 */
[C---:B------:R-:W-:Y:S02]  /*11d0*/  ISETP.EQ.AND P3, PT, R29.reuse, -0x4, PT ;  /* 0xfffffffc1d00780c */ /* 0x040fe40003f62270 */
[----:B------:R-:W-:Y:S02]  /*11e0*/  ISETP.EQ.AND P0, PT, R29, RZ, PT ;  /* 0x000000ff1d00720c */ /* 0x000fe40003f02270 */
[----:B------:R-:W-:Y:S02]  /*11f0*/  P2R R34, PR, RZ, 0x2 ;  /* 0x00000002ff227803 */ /* 0x000fe40000000000 */
[----:B------:R-:W-:-:S02]  /*1200*/  P2R R31, PR, RZ, 0x4 ;  /* 0x00000004ff1f7803 */ /* 0x000fc40000000000 */
[----:B------:R-:W-:Y:S01]  /*1210*/  P2R R33, PR, RZ, 0x8 ;  /* 0x00000008ff217803 */ /* 0x000fe20000000000 */
[----:B------:R-:W-:Y:S01]  /*1220*/  @P1 IMAD.MOV.U32 R32, RZ, RZ, R20 ;  /* 0x000000ffff201224 */ /* 0x000fe200078e0014 */
[C---:B------:R-:W-:Y:S01]  /*1230*/  ISETP.EQ.AND P1, PT, R29.reuse, 0x4, PT ;  /* 0x000000041d00780c */ /* 0x040fe20003f22270 */
[----:B------:R-:W-:Y:S01]  /*1240*/  @P2 IMAD.MOV.U32 R32, RZ, RZ, R21 ;  /* 0x000000ffff202224 */ /* 0x000fe200078e0015 */
[C---:B------:R-:W-:Y:S01]  /*1250*/  ISETP.EQ.AND P2, PT, R29.reuse, 0x8, PT ;  /* 0x000000081d00780c */ /* 0x040fe20003f42270 */
[----:B------:R-:W-:Y:S01]  /*1260*/  @P3 IMAD.MOV.U32 R32, RZ, RZ, R18 ;  /* 0x000000ffff203224 */ /* 0x000fe200078e0012 */
[C---:B------:R-:W-:Y:S01]  /*1270*/  ISETP.EQ.AND P3, PT, R29.reuse, 0xc, PT ;  /* 0x0000000c1d00780c */ /* 0x040fe20003f62270 */
[----:B------:R-:W-:Y:S01]  /*1280*/  @P0 IMAD.MOV.U32 R32, RZ, RZ, RZ ;  /* 0x000000ffff200224 */ /* 0x000fe200078e00ff */
[C---:B------:R-:W-:Y:S02]  /*1290*/  ISETP.EQ.AND P4, PT, R29.reuse, 0x10, PT ;  /* 0x000000101d00780c */ /* 0x040fe40003f82270 */
[----:B------:R-:W-:Y:S01]  /*12a0*/  ISETP.EQ.AND P5, PT, R29, 0x14, PT ;  /* 0x000000141d00780c */ /* 0x000fe20003fa2270 */
[----:B------:R-:W-:-:S02]  /*12b0*/  IMAD.MOV.U32 R29, RZ, RZ, R19 ;  /* 0x000000ffff1d7224 */ /* 0x000fc400078e0013 */
[----:B------:R-:W-:Y:S02]  /*12c0*/  IMAD.MOV.U32 R19, RZ, RZ, RZ ;  /* 0x000000ffff137224 */ /* 0x000fe400078e00ff */
[----:B------:R-:W-:Y:S02]  /*12d0*/  @P1 IMAD.MOV.U32 R32, RZ, RZ, R16 ;  /* 0x000000ffff201224 */ /* 0x000fe400078e0010 */
[----:B------:R-:W-:Y:S02]  /*12e0*/  @P2 IMAD.MOV.U32 R32, RZ, RZ, R17 ;  /* 0x000000ffff202224 */ /* 0x000fe400078e0011 */
[----:B------:R-:W-:Y:S02]  /*12f0*/  @P3 IMAD.MOV.U32 R32, RZ, RZ, R14 ;  /* 0x000000ffff203224 */ /* 0x000fe400078e000e */
[----:B------:R-:W-:Y:S02]  /*1300*/  @P4 MOV R32, R15 ;  /* 0x0000000f00204202 */ /* 0x000fe40000000f00 */
[----:B------:R-:W-:-:S05]  /*1310*/  @P5 IMAD.MOV.U32 R32, RZ, RZ, R0 ;  /* 0x000000ffff205224 */ /* 0x000fca00078e0000 */
[----:B------:R-:W-:-:S13]  /*1320*/  ISETP.NE.AND P6, PT, R32, RZ, PT ;  /* 0x000000ff2000720c */ /* 0x000fda0003fc5270 */
[----:B------:R-:W-:Y:S05]  /*1330*/  @!P6 BRA `(.L_x_19) ;  /* 0x0000000000a4e947 */ /* 0x000fea0003800000 */
[----:B------:R-:W-:-:S13]  /*1340*/  ISETP.NE.AND P6, PT, R32, R29, PT ;  /* 0x0000001d2000720c */ /* 0x000fda0003fc5270 */
[----:B------:R-:W-:Y:S05]  /*1350*/  @!P6 BRA `(.L_x_20) ;  /* 0x000000000054e947 */ /* 0x000fea0003800000 */
[----:B------:R-:W-:-:S04]  /*1360*/  VIADD R30, R30, 0xffffffff ;  /* 0xffffffff1e1e7836 */ /* 0x000fc80000000000 */
[----:B------:R-:W-:-:S05]  /*1370*/  IMAD.SHL.U32 R30, R30, 0x4, RZ ;  /* 0x000000041e1e7824 */ /* 0x000fca00078e00ff */
[C---:B------:R-:W-:Y:S02]  /*1380*/  ISETP.EQ.AND P6, PT, R30.reuse, -0xc, PT ;  /* 0xfffffff41e00780c */ /* 0x040fe40003fc2270 */
[C---:B------:R-:W-:Y:S02]  /*1390*/  ISETP.EQ.AND P0, PT, R30.reuse, -0x8, PT ;  /* 0xfffffff81e00780c */ /* 0x040fe40003f02270 */
[C---:B------:R-:W-:Y:S02]  /*13a0*/  ISETP.EQ.AND P1, PT, R30.reuse, -0x4, PT ;  /* 0xfffffffc1e00780c */ /* 0x040fe40003f22270 */
[C---:B------:R-:W-:Y:S02]  /*13b0*/  ISETP.EQ.AND P2, PT, R30.reuse, RZ, PT ;  /* 0x000000ff1e00720c */ /* 0x040fe40003f42270 */
        /* <DEDUP_REMOVED lines=15> */
.L_x_20:
[----:B------:R-:W-:Y:S01]  /*14b0*/  P2R R30, PR, RZ, 0x10 ;  /* 0x00000010ff1e7803 */ /* 0x000fe20000000000 */
[----:B------:R-:W-:Y:S01]  /*14c0*/  IMAD.SHL.U32 R29, R29, 0x2, RZ ;  /* 0x000000021d1d7824 */ /* 0x000fe200078e00ff */
[----:B------:R-:W-:Y:S02]  /*14d0*/  P2R R32, PR, RZ, 0x20 ;  /* 0x00000020ff207803 */ /* 0x000fe40000000000 */
[----:B------:R-:W-:Y:S01]  /*14e0*/  ISETP.NE.AND P4, PT, R34, RZ, PT ;  /* 0x000000ff2200720c */ /* 0x000fe20003f85270 */
[--C-:B------:R-:W-:Y:S01]  /*14f0*/  @P0 IMAD.MOV.U32 R19, RZ, RZ, R29.reuse ;  /* 0x000000ffff130224 */ /* 0x100fe200078e001d */
[----:B------:R-:W-:Y:S01]  /*1500*/  ISETP.NE.AND P5, PT, R31, RZ, PT ;  /* 0x000000ff1f00720c */ /* 0x000fe20003fa5270 */
[--C-:B------:R-:W-:Y:S01]  /*1510*/  @P2 IMAD.MOV.U32 R17, RZ, RZ, R29.reuse ;  /* 0x000000ffff112224 */ /* 0x100fe200078e001d */
[----:B------:R-:W-:Y:S01]  /*1520*/  ISETP.NE.AND P6, PT, R33, RZ, PT ;  /* 0x000000ff2100720c */ /* 0x000fe20003fc5270 */
[----:B------:R-:W-:Y:S01]  /*1530*/  @P3 IMAD.MOV.U32 R14, RZ, RZ, R29 ;  /* 0x000000ffff0e3224 */ /* 0x000fe200078e001d */
[----:B------:R-:W-:-:S07]  /*1540*/  @P1 MOV R16, R29 ;  /* 0x0000001d00101202 */ /* 0x000fce0000000f00 */
[--C-:B------:R-:W-:Y:S01]  /*1550*/  @P4 IMAD.MOV.U32 R20, RZ, RZ, R29.reuse ;  /* 0x000000ffff144224 */ /* 0x100fe200078e001d */
[----:B------:R-:W-:Y:S01]  /*1560*/  ISETP.NE.AND P4, PT, R30, RZ, PT ;  /* 0x000000ff1e00720c */ /* 0x000fe20003f85270 */
[--C-:B------:R-:W-:Y:S01]  /*1570*/  @P5 IMAD.MOV.U32 R21, RZ, RZ, R29.reuse ;  /* 0x000000ffff155224 */ /* 0x100fe200078e001d */
[----:B------:R-:W-:Y:S01]  /*1580*/  ISETP.NE.AND P5, PT, R32, RZ, PT ;  /* 0x000000ff2000720c */ /* 0x000fe20003fa5270 */
[----:B------:R-:W-:-:S10]  /*1590*/  @P6 IMAD.MOV.U32 R18, RZ, RZ, R29 ;  /* 0x000000ffff126224 */ /* 0x000fd400078e001d */
[--C-:B------:R-:W-:Y:S02]  /*15a0*/  @P4 IMAD.MOV.U32 R15, RZ, RZ, R29.reuse ;  /* 0x000000ffff0f4224 */ /* 0x100fe400078e001d */
[----:B------:R-:W-:Y:S01]  /*15b0*/  @P5 IMAD.MOV.U32 R0, RZ, RZ, R29 ;  /* 0x000000ffff005224 */ /* 0x000fe200078e001d */
[----:B------:R-:W-:Y:S06]  /*15c0*/  BRA `(.L_x_18) ;  /* 0x0000000000407947 */ /* 0x000fec0003800000 */
.L_x_19:
        /* <DEDUP_REMOVED lines=16> */
.L_x_18:
[----:B------:R-:W-:Y:S05]  /*16d0*/  BSYNC.RECONVERGENT B3 ;  /* 0x0000000000037941 */ /* 0x000fea0003800200 */
.L_x_17:
        /* <DEDUP_REMOVED lines=14> */
.L_x_23:
[----:B------:R-:W-:-:S07]  /*17c0*/  IMAD.MOV.U32 R0, RZ, RZ, R28 ;  /* 0x000000ffff007224 */ /* 0x000fce00078e001c */
.L_x_22:
[----:B------:R-:W-:Y:S05]  /*17d0*/  BSYNC.RECONVERGENT B3 ;  /* 0x0000000000037941 */ /* 0x000fea0003800200 */
.L_x_21:
[----:B------:R-:W-:Y:S01]  /*17e0*/  ISETP.NE.AND P0, PT, R14, RZ, PT ;  /* 0x000000ff0e00720c */ /* 0x000fe20003f05270 */
[----:B------:R-:W-:Y:S01]  /*17f0*/  BSSY.RECONVERGENT B3, `(.L_x_24) ;  /* 0x0000059000037945 */ /* 0x000fe20003800200 */
[----:B------:R-:W-:-:S11]  /*1800*/  IMAD.MOV.U32 R29, RZ, RZ, RZ ;  /* 0x000000ffff1d7224 */ /* 0x000fd600078e00ff */
[----:B------:R-:W-:Y:S05]  /*1810*/  @!P0 BRA `(.L_x_25) ;  /* 0x0000000400588947 */ /* 0x000fea0003800000 */
[----:B------:R-:W-:-:S05]  /*1820*/  IMAD.SHL.U32 R29, R30, 0x4, RZ ;  /* 0x000000041e1d7824 */ /* 0x000fca00078e00ff */
[C---:B------:R-:W-:Y:S02]  /*1830*/  ISETP.EQ.AND P1, PT, R29.reuse, -0x18, PT ;  /* 0xffffffe81d00780c */ /* 0x040fe40003f22270 */
[C---:B------:R-:W-:Y:S02]  /*1840*/  ISETP.EQ.AND P2, PT, R29.reuse, -0x14, PT ;  /* 0xffffffec1d00780c */ /* 0x040fe40003f42270 */
[C---:B------:R-:W-:Y:S02]  /*1850*/  ISETP.EQ.AND P3, PT, R29.reuse, -0x10, PT ;  /* 0xfffffff01d00780c */ /* 0x040fe40003f62270 */
[----:B------:R-:W-:Y:S02]  /*1860*/  ISETP.EQ.AND P0, PT, R29, -0xc, PT ;  /* 0xfffffff41d00780c */ /* 0x000fe40003f02270 */
[----:B------:R-:W-:Y:S02]  /*1870*/  P2R R34, PR, RZ, 0x2 ;  /* 0x00000002ff227803 */ /* 0x000fe40000000000 */
[----:B------:R-:W-:-:S02]  /*1880*/  P2R R31, PR, RZ, 0x4 ;  /* 0x00000004ff1f7803 */ /* 0x000fc40000000000 */
[----:B------:R-:W-:Y:S01]  /*1890*/  P2R R33, PR, RZ, 0x8 ;  /* 0x00000008ff217803 */ /* 0x000fe20000000000 */
[----:B------:R-:W-:Y:S01]  /*18a0*/  @P1 IMAD.MOV.U32 R32, RZ, RZ, R20 ;  /* 0x000000ffff201224 */ /* 0x000fe200078e0014 */
[C---:B------:R-:W-:Y:S01]  /*18b0*/  ISETP.EQ.AND P1, PT, R29.reuse, -0x8, PT ;  /* 0xfffffff81d00780c */ /* 0x040fe20003f22270 */
[----:B------:R-:W-:Y:S01]  /*18c0*/  @P2 IMAD.MOV.U32 R32, RZ, RZ, R21 ;  /* 0x000000ffff202224 */ /* 0x000fe200078e0015 */
[C---:B------:R-:W-:Y:S01]  /*18d0*/  ISETP.EQ.AND P2, PT, R29.reuse, -0x4, PT ;  /* 0xfffffffc1d00780c */ /* 0x040fe20003f42270 */
[----:B------:R-:W-:Y:S01]  /*18e0*/  @P3 IMAD.MOV.U32 R32, RZ, RZ, R18 ;  /* 0x000000ffff203224 */ /* 0x000fe200078e0012 */
[C---:B------:R-:W-:Y:S01]  /*18f0*/  ISETP.EQ.AND P3, PT, R29.reuse, RZ, PT ;  /* 0x000000ff1d00720c */ /* 0x040fe20003f62270 */
[----:B------:R-:W-:Y:S01]  /*1900*/  @P0 IMAD.MOV.U32 R32, RZ, RZ, R19 ;  /* 0x000000ffff200224 */ /* 0x000fe200078e0013 */
[C---:B------:R-:W-:Y:S02]  /*1910*/  ISETP.EQ.AND P4, PT, R29.reuse, 0x4, PT ;  /* 0x000000041d00780c */ /* 0x040fe40003f82270 */
[----:B------:R-:W-:Y:S01]  /*1920*/  ISETP.EQ.AND P5, PT, R29, 0x8, PT ;  /* 0x000000081d00780c */ /* 0x000fe20003fa2270 */
[----:B------:R-:W-:-:S02]  /*1930*/  IMAD.MOV.U32 R29, RZ, RZ, R14 ;  /* 0x000000ffff1d7224 */ /* 0x000fc400078e000e */
[----:B------:R-:W-:Y:S02]  /*1940*/  IMAD.MOV.U32 R14, RZ, RZ, RZ ;  /* 0x000000ffff0e7224 */ /* 0x000fe400078e00ff */
[----:B------:R-:W-:Y:S02]  /*1950*/  @P1 IMAD.MOV.U32 R32, RZ, RZ, R16 ;  /* 0x000000ffff201224 */ /* 0x000fe400078e0010 */
[----:B------:R-:W-:Y:S02]  /*1960*/  @P2 IMAD.MOV.U32 R32, RZ, RZ, R17 ;  /* 0x000000ffff202224 */ /* 0x000fe400078e0011 */
[----:B------:R-:W-:Y:S02]  /*1970*/  @P3 MOV R32, RZ ;  /* 0x000000ff00203202 */ /* 0x000fe40000000f00 */
        /* <DEDUP_REMOVED lines=10> */
[C---:B------:R-:W-:Y:S02]  /*1a20*/  ISETP.EQ.AND P5, PT, R30.reuse, RZ, PT ;  /* 0x000000ff1e00720c */ /* 0x040fe40003fa2270 */
[C---:B------:R-:W-:Y:S02]  /*1a30*/  ISETP.EQ.AND P1, PT, R30.reuse, -0x10, PT ;  /* 0xfffffff01e00780c */ /* 0x040fe40003f22270 */
[C---:B------:R-:W-:Y:S02]  /*1a40*/  ISETP.EQ.AND P2, PT, R30.reuse, -0xc, PT ;  /* 0xfffffff41e00780c */ /* 0x040fe40003f42270 */
[----:B------:R-:W-:-:S02]  /*1a50*/  ISETP.EQ.AND P3, PT, R30, -0x8, PT ;  /* 0xfffffff81e00780c */ /* 0x000fc40003f62270 */
[C---:B------:R-:W-:Y:S01]  /*1a60*/  ISETP.EQ.AND P4, PT, R30.reuse, -0x4, PT ;  /* 0xfffffffc1e00780c */ /* 0x040fe20003f82270 */
        /* <DEDUP_REMOVED lines=10> */
[----:B------:R-:W-:Y:S02]  /*1b10*/  @P0 IMAD.MOV.U32 R0, RZ, RZ, R29 ;  /* 0x000000ffff000224 */ /* 0x000fe400078e001d */
[----:B------:R-:W-:Y:S01]  /*1b20*/  IMAD.MOV.U32 R29, RZ, RZ, R14 ;  /* 0x000000ffff1d7224 */ /* 0x000fe200078e000e */
[----:B------:R-:W-:Y:S06]  /*1b30*/  BRA `(.L_x_25) ;  /* 0x0000000000907947 */ /* 0x000fec0003800000 */
.L_x_27:
        /* <DEDUP_REMOVED lines=8> */
[--C-:B------:R-:W-:Y:S02]  /*1bc0*/  @P2 IMAD.MOV.U32 R17, RZ, RZ, R29.reuse ;  /* 0x000000ffff112224 */ /* 0x100fe400078e001d */
[----:B------:R-:W-:-:S06]  /*1bd0*/  @P3 IMAD.MOV.U32 R14, RZ, RZ, R29 ;  /* 0x000000ffff0e3224 */ /* 0x000fcc00078e001d */
[--C-:B------:R-:W-:Y:S01]  /*1be0*/  @P4 IMAD.MOV.U32 R20, RZ, RZ, R29.reuse ;  /* 0x000000ffff144224 */ /* 0x100fe200078e001d */
[----:B------:R-:W-:Y:S01]  /*1bf0*/  ISETP.NE.AND P4, PT, R30, RZ, PT ;  /* 0x000000ff1e00720c */ /* 0x000fe20003f85270 */
[----:B------:R-:W-:Y:S01]  /*1c00*/  @P5 IMAD.MOV.U32 R21, RZ, RZ, R29 ;  /* 0x000000ffff155224 */ /* 0x000fe200078e001d */
[----:B------:R-:W-:Y:S02]  /*1c10*/  ISETP.NE.AND P5, PT, R32, RZ, PT ;  /* 0x000000ff2000720c */ /* 0x000fe40003fa5270 */
[----:B------:R-:W-:-:S09]  /*1c20*/  @P6 MOV R18, R29 ;  /* 0x0000001d00126202 */ /* 0x000fd20000000f00 */
[--C-:B------:R-:W-:Y:S02]  /*1c30*/  @P4 IMAD.MOV.U32 R15, RZ, RZ, R29.reuse ;  /* 0x000000ffff0f4224 */ /* 0x100fe400078e001d */
[----:B------:R-:W-:Y:S02]  /*1c40*/  @P5 IMAD.MOV.U32 R0, RZ, RZ, R29 ;  /* 0x000000ffff005224 */ /* 0x000fe400078e001d */
[----:B------:R-:W-:Y:S01]  /*1c50*/  IMAD.MOV.U32 R29, RZ, RZ, RZ ;  /* 0x000000ffff1d7224 */ /* 0x000fe200078e00ff */
[----:B------:R-:W-:Y:S06]  /*1c60*/  BRA `(.L_x_25) ;  /* 0x0000000000447947 */ /* 0x000fec0003800000 */
.L_x_26:
[----:B------:R-:W-:Y:S01]  /*1c70*/  P2R R30, PR, RZ, 0x10 ;  /* 0x00000010ff1e7803 */ /* 0x000fe20000000000 */
[--C-:B------:R-:W-:Y:S01]  /*1c80*/  @P0 IMAD.MOV.U32 R19, RZ, RZ, R29.reuse ;  /* 0x000000ffff130224 */ /* 0x100fe200078e001d */
[----:B------:R-:W-:Y:S01]  /*1c90*/  P2R R32, PR, RZ, 0x20 ;  /* 0x00000020ff207803 */ /* 0x000fe20000000000 */
[--C-:B------:R-:W-:Y:S01]  /*1ca0*/  @P1 IMAD.MOV.U32 R16, RZ, RZ, R29.reuse ;  /* 0x000000ffff101224 */ /* 0x100fe200078e001d */
[----:B------:R-:W-:Y:S01]  /*1cb0*/  ISETP.NE.AND P4, PT, R34, RZ, PT ;  /* 0x000000ff2200720c */ /* 0x000fe20003f85270 */
[--C-:B------:R-:W-:Y:S01]  /*1cc0*/  @P2 IMAD.MOV.U32 R17, RZ, RZ, R29.reuse ;  /* 0x000000ffff112224 */ /* 0x100fe200078e001d */
[----:B------:R-:W-:Y:S01]  /*1cd0*/  ISETP.NE.AND P5, PT, R31, RZ, PT ;  /* 0x000000ff1f00720c */ /* 0x000fe20003fa5270 */
[----:B------:R-:W-:Y:S01]  /*1ce0*/  @P3 IMAD.MOV.U32 R14, RZ, RZ, R29 ;  /* 0x000000ffff0e3224 */ /* 0x000fe200078e001d */
[----:B------:R-:W-:-:S09]  /*1cf0*/  ISETP.NE.AND P6, PT, R33, RZ, PT ;  /* 0x000000ff2100720c */ /* 0x000fd20003fc5270 */
[--C-:B------:R-:W-:Y:S01]  /*1d00*/  @P4 IMAD.MOV.U32 R20, RZ, RZ, R29.reuse ;  /* 0x000000ffff144224 */ /* 0x100fe200078e001d */
[----:B------:R-:W-:Y:S01]  /*1d10*/  ISETP.NE.AND P4, PT, R30, RZ, PT ;  /* 0x000000ff1e00720c */ /* 0x000fe20003f85270 */
[----:B------:R-:W-:Y:S01]  /*1d20*/  @P5 IMAD.MOV.U32 R21, RZ, RZ, R29 ;  /* 0x000000ffff155224 */ /* 0x000fe200078e001d */
[----:B------:R-:W-:Y:S02]  /*1d30*/  ISETP.NE.AND P5, PT, R32, RZ, PT ;  /* 0x000000ff2000720c */ /* 0x000fe40003fa5270 */
[----:B------:R-:W-:-:S09]  /*1d40*/  @P6 MOV R18, R29 ;  /* 0x0000001d00126202 */ /* 0x000fd20000000f00 */
[--C-:B------:R-:W-:Y:S02]  /*1d50*/  @P4 IMAD.MOV.U32 R15, RZ, RZ, R29.reuse ;  /* 0x000000ffff0f4224 */ /* 0x100fe400078e001d */
[----:B------:R-:W-:Y:S02]  /*1d60*/  @P5 IMAD.MOV.U32 R0, RZ, RZ, R29 ;  /* 0x000000ffff005224 */ /* 0x000fe400078e001d */
[----:B------:R-:W-:-:S07]  /*1d70*/  IMAD.MOV.U32 R29, RZ, RZ, RZ ;  /* 0x000000ffff1d7224 */ /* 0x000fce00078e00ff */
.L_x_25:
[----:B------:R-:W-:Y:S05]  /*1d80*/  BSYNC.RECONVERGENT B3 ;  /* 0x0000000000037941 */ /* 0x000fea0003800200 */
.L_x_24:
[----:B------:R-:W-:Y:S02]  /*1d90*/  ISETP.NE.AND P0, PT, R21, R11, PT ;  /* 0x0000000b1500720c */ /* 0x000fe40003f05270 */
[----:B------:R-:W-:Y:S02]  /*1da0*/  ISETP.EQ.AND P1, PT, R0, R27, PT ;  /* 0x0000001b0000720c */ /* 0x000fe40003f22270 */
[----:B------:R-:W-:-:S04]  /*1db0*/  ISETP.EQ.AND P0, PT, R20, R3, !P0 ;  /* 0x000000031400720c */ /* 0x000fc80004702270 */
[----:B------:R-:W-:-:S04]  /*1dc0*/  ISETP.EQ.AND P0, PT, R18, R23, P0 ;  /* 0x000000171200720c */ /* 0x000fc80000702270 */
[----:B------:R-:W-:-:S04]  /*1dd0*/  ISETP.EQ.AND P0, PT, R19, R12, P0 ;  /* 0x0000000c1300720c */ /* 0x000fc80000702270 */
[----:B------:R-:W-:-:S04]  /*1de0*/  ISETP.EQ.AND P0, PT, R16, R25, P0 ;  /* 0x000000191000720c */ /* 0x000fc80000702270 */
[----:B------:R-:W-:-:S04]  /*1df0*/  ISETP.EQ.AND P0, PT, R17, R22, P0 ;  /* 0x000000161100720c */ /* 0x000fc80000702270 */
[----:B------:R-:W-:-:S04]  /*1e00*/  ISETP.EQ.AND P0, PT, R29, R26, P0 ;  /* 0x0000001a1d00720c */ /* 0x000fc80000702270 */
[----:B------:R-:W-:-:S13]  /*1e10*/  ISETP.EQ.AND P0, PT, R15, R28, P0 ;  /* 0x0000001c0f00720c */ /* 0x000fda0000702270 */
[----:B------:R-:W-:Y:S05]  /*1e20*/  @P0 BRA P1, `(.L_x_28) ;  /* 0x0000005000800947 */ /* 0x000fea0000800000 */
[----:B------:R-:W-:Y:S01]  /*1e30*/  BSSY.RECONVERGENT B3, `(.L_x_29) ;  /* 0x0000038000037945 */ /* 0x000fe20003800200 */
[----:B------:R-:W-:Y:S01]  /*1e40*/  IMAD.MOV.U32 R12, RZ, RZ, R2 ;  /* 0x000000ffff0c7224 */ /* 0x000fe200078e0002 */
[----:B------:R-:W-:Y:S01]  /*1e50*/  MOV R22, R4 ;  /* 0x0000000400167202 */ /* 0x000fe20000000f00 */
[----:B------:R-:W-:-:S07]  /*1e60*/  IMAD.MOV.U32 R23, RZ, RZ, R5 ;  /* 0x000000ffff177224 */ /* 0x000fce00078e0005 */
.L_x_30:
[----:B------:R-:W-:Y:S01]  /*1e70*/  SHF.R.U32.HI R3, RZ, 0x2, R24 ;  /* 0x00000002ff037819 */ /* 0x000fe20000011618 */
[----:B------:R-:W-:Y:S01]  /*1e80*/  IMAD.SHL.U32 R2, R12, 0x10, RZ ;  /* 0x000000100c027824 */ /* 0x000fe200078e00ff */
[----:B------:R-:W-:Y:S01]  /*1e90*/  SHF.R.U32.HI R4, RZ, 0x2, R13 ;  /* 0x00000002ff047819 */ /* 0x000fe2000001160d */
[----:B------:R-:W-:Y:S01]  /*1ea0*/  IMAD.MOV.U32 R11, RZ, RZ, R23 ;  /* 0x000000ffff0b7224 */ /* 0x000fe200078e0017 */
[----:B------:R-:W-:Y:S02]  /*1eb0*/  LOP3.LUT R3, R3, R24, RZ, 0x3c, !PT ;  /* 0x0000001803037212 */ /* 0x000fe400078e3cff */
        /* <DEDUP_REMOVED lines=17> */
[----:B------:R-:W-:Y:S02]  /*1fd0*/  IMAD R4, R4, 0xc, RZ ;  /* 0x0000000c04047824 */ /* 0x000fe400078e02ff */
[----:B------:R-:W-:Y:S02]  /*1fe0*/  IMAD R13, R24, -0x3, R13 ;  /* 0xfffffffd180d7824 */ /* 0x000fe400078e020d */
[----:B------:R-:W-:Y:S02]  /*1ff0*/  IMAD.MOV.U32 R24, RZ, RZ, R22 ;  /* 0x000000ffff187224 */ /* 0x000fe400078e0016 */
[----:B------:R-:W-:Y:S01]  /*2000*/  IMAD R4, R13, 0x4, R4 ;  /* 0x000000040d047824 */ /* 0x000fe200078e0204 */
[----:B------:R-:W-:Y:S01]  /*2010*/  MOV R13, R11 ;  /* 0x0000000b000d7202 */ /* 0x000fe20000000f00 */
[----:B------:R-:W-:Y:S02]  /*2020*/  IMAD.MOV.U32 R22, RZ, RZ, R12 ;  /* 0x000000ffff167224 */ /* 0x000fe400078e000c */
[----:B------:R-:W-:Y:S01]  /*2030*/  IMAD.MOV.U32 R12, RZ, RZ, R5 ;  /* 0x000000ffff0c7224 */ /* 0x000fe200078e0005 */
[----:B------:R-:W-:-:S02]  /*2040*/  ISETP.EQ.AND P1, PT, R4, RZ, PT ;  /* 0x000000ff0400720c */ /* 0x000fc40003f22270 */
[C---:B------:R-:W-:Y:S02]  /*2050*/  ISETP.EQ.AND P2, PT, R4.reuse, 0x4, PT ;  /* 0x000000040400780c */ /* 0x040fe40003f42270 */
[C---:B------:R-:W-:Y:S02]  /*2060*/  ISETP.EQ.AND P3, PT, R4.reuse, 0x8, PT ;  /* 0x000000080400780c */ /* 0x040fe40003f62270 */
[C---:B------:R-:W-:Y:S02]  /*2070*/  ISETP.EQ.AND P0, PT, R4.reuse, 0xc, PT ;  /* 0x0000000c0400780c */ /* 0x040fe40003f02270 */
[----:B------:R-:W-:Y:S02]  /*2080*/  P2R R26, PR, RZ, 0x2 ;  /* 0x00000002ff1a7803 */ /* 0x000fe40000000000 */
[----:B------:R-:W-:Y:S02]  /*2090*/  P2R R27, PR, RZ, 0x4 ;  /* 0x00000004ff1b7803 */ /* 0x000fe40000000000 */
[----:B------:R-:W-:Y:S01]  /*20a0*/  P2R R25, PR, RZ, 0x8 ;  /* 0x00000008ff197803 */ /* 0x000fe20000000000 */
[----:B------:R-:W-:Y:S01]  /*20b0*/  @P1 IMAD.MOV.U32 R3, RZ, RZ, R20 ;  /* 0x000000ffff031224 */ /* 0x000fe200078e0014 */
[----:B------:R-:W-:-:S02]  /*20c0*/  ISETP.EQ.AND P1, PT, R4, 0x10, PT ;  /* 0x000000100400780c */ /* 0x000fc40003f22270 */
[----:B------:R-:W-:Y:S01]  /*20d0*/  @P2 MOV R3, R21 ;  /* 0x0000001500032202 */ /* 0x000fe20000000f00 */
[----:B------:R-:W-:Y:S01]  /*20e0*/  @P3 IMAD.MOV.U32 R3, RZ, RZ, R18 ;  /* 0x000000ffff033224 */ /* 0x000fe200078e0012 */
[C---:B------:R-:W-:Y:S01]  /*20f0*/  ISETP.EQ.AND P2, PT, R4.reuse, 0x14, PT ;  /* 0x000000140400780c */ /* 0x040fe20003f42270 */
[----:B------:R-:W-:Y:S01]  /*2100*/  @P0 IMAD.MOV.U32 R3, RZ, RZ, R19 ;  /* 0x000000ffff030224 */ /* 0x000fe200078e0013 */
[C---:B------:R-:W-:Y:S02]  /*2110*/  ISETP.EQ.AND P3, PT, R4.reuse, 0x18, PT ;  /* 0x000000180400780c */ /* 0x040fe40003f62270 */
[C---:B------:R-:W-:Y:S02]  /*2120*/  ISETP.EQ.AND P4, PT, R4.reuse, 0x1c, PT ;  /* 0x0000001c0400780c */ /* 0x040fe40003f82270 */
        /* <DEDUP_REMOVED lines=9> */
.L_x_29:
[----:B------:R-:W-:Y:S01]  /*21c0*/  SHF.R.U32.HI R3, RZ, 0x2, R24 ;  /* 0x00000002ff037819 */ /* 0x000fe20000011618 */
[----:B------:R-:W-:Y:S01]  /*21d0*/  IMAD.SHL.U32 R4, R12, 0x10, RZ ;  /* 0x000000100c047824 */ /* 0x000fe200078e00ff */
[----:B------:R-:W-:Y:S01]  /*21e0*/  P2R R13, PR, RZ, 0x10 ;  /* 0x00000010ff0d7803 */ /* 0x000fe20000000000 */
[----:B------:R-:W-:Y:S01]  /*21f0*/  VIADD R10, R2, 0x10974f ;  /* 0x0010974f020a7836 */ /* 0x000fe20000000000 */
[----:B------:R-:W-:Y:S01]  /*2200*/  LOP3.LUT R3, R3, R24, RZ, 0x3c, !PT ;  /* 0x0000001803037212 */ /* 0x000fe200078e3cff */
[----:B------:R-:W-:Y:S01]  /*2210*/  STG.E.64 desc[UR6][R6.64+0x8], R22 ;  /* 0x0000081606007986 */ /* 0x000fe2000c101b06 */
[----:B------:R-:W-:Y:S01]  /*2220*/  ISETP.NE.AND P4, PT, R26, RZ, PT ;  /* 0x000000ff1a00720c */ /* 0x000fe20003f85270 */
[----:B------:R-:W-:Y:S01]  /*2230*/  IMAD.MOV.U32 R24, RZ, RZ, R11 ;  /* 0x000000ffff187224 */ /* 0x000fe200078e000b */
[----:B------:R-:W-:Y:S01]  /*2240*/  P2R R26, PR, RZ, 0x20 ;  /* 0x00000020ff1a7803 */ /* 0x000fe20000000000 */
[----:B------:R-:W-:Y:S01]  /*2250*/  IMAD.SHL.U32 R5, R3, 0x2, RZ ;  /* 0x0000000203057824 */ /* 0x000fe200078e00ff */
[----:B------:R-:W-:Y:S01]  /*2260*/  ISETP.NE.AND P5, PT, R27, RZ, PT ;  /* 0x000000ff1b00720c */ /* 0x000fe20003fa5270 */
[----:B------:R-:W-:Y:S03]  /*2270*/  STG.E.64 desc[UR6][R6.64], R10 ;  /* 0x0000000a06007986 */ /* 0x000fe6000c101b06 */
[----:B------:R-:W-:Y:S01]  /*2280*/  LOP3.LUT R5, R3, R5, R4, 0x96, !PT ;  /* 0x0000000503057212 */ /* 0x000fe200078e9604 */
[----:B------:R-:W-:-:S03]  /*2290*/  IMAD.MOV.U32 R4, RZ, RZ, 0x4 ;  /* 0x00000004ff047424 */ /* 0x000fc600078e00ff */
[-C--:B------:R-:W-:Y:S02]  /*22a0*/  LOP3.LUT R2, R5, R12.reuse, RZ, 0x3c, !PT ;  /* 0x0000000c05027212 */ /* 0x080fe400078e3cff */
[----:B------:R-:W-:-:S03]  /*22b0*/  MOV R5, R12 ;  /* 0x0000000c00057202 */ /* 0x000fc60000000f00 */
[----:B------:R-:W-:-:S04]  /*22c0*/  IMAD.IADD R3, R2, 0x1, R10 ;  /* 0x0000000102037824 */ /* 0x000fc800078e020a */
[----:B------:R-:W-:-:S05]  /*22d0*/  IMAD R3, R3, -0x33333333, RZ ;  /* 0xcccccccd03037824 */ /* 0x000fca00078e02ff */
[----:B------:R-:W-:-:S04]  /*22e0*/  SHF.L.W.U32.HI R3, R3, 0x1f, R3 ;  /* 0x0000001f03037819 */ /* 0x000fc80000010e03 */
[----:B------:R-:W-:-:S04]  /*22f0*/  ISETP.GE.U32.AND P6, PT, R3, 0x1999999a, PT ;  /* 0x1999999a0300780c */ /* 0x000fc80003fc6070 */
[----:B------:R-:W-:Y:S01]  /*2300*/  SEL R3, R4, 0x2, !P6 ;  /* 0x0000000204037807 */ /* 0x000fe20007000000 */
[----:B------:R-:W-:Y:S01]  /*2310*/  IMAD.MOV.U32 R4, RZ, RZ, R23 ;  /* 0x000000ffff047224 */ /* 0x000fe200078e0017 */
[----:B------:R-:W-:-:S03]  /*2320*/  ISETP.NE.AND P6, PT, R25, RZ, PT ;  /* 0x000000ff1900720c */ /* 0x000fc60003fc5270 */
[--C-:B------:R-:W-:Y:S01]  /*2330*/  @P4 IMAD.MOV.U32 R20, RZ, RZ, R3.reuse ;  /* 0x000000ffff144224 */ /* 0x100fe200078e0003 */
[----:B------:R-:W-:Y:S01]  /*2340*/  ISETP.NE.AND P4, PT, R13, RZ, PT ;  /* 0x000000ff0d00720c */ /* 0x000fe20003f85270 */
[--C-:B------:R-:W-:Y:S01]  /*2350*/  @P5 IMAD.MOV.U32 R21, RZ, RZ, R3.reuse ;  /* 0x000000ffff155224 */ /* 0x100fe200078e0003 */
[----:B------:R-:W-:Y:S01]  /*2360*/  ISETP.NE.AND P5, PT, R26, RZ, PT ;  /* 0x000000ff1a00720c */ /* 0x000fe20003fa5270 */
[----:B------:R-:W-:Y:S02]  /*2370*/  IMAD.MOV.U32 R13, RZ, RZ, R2 ;  /* 0x000000ffff0d7224 */ /* 0x000fe400078e0002 */
[--C-:B------:R-:W-:Y:S02]  /*2380*/  @P0 IMAD.MOV.U32 R19, RZ, RZ, R3.reuse ;  /* 0x000000ffff130224 */ /* 0x100fe400078e0003 */
[--C-:B------:R-:W-:Y:S01]  /*2390*/  @P1 IMAD.MOV.U32 R16, RZ, RZ, R3.reuse ;  /* 0x000000ffff101224 */ /* 0x100fe200078e0003 */
[----:B------:R1:W-:Y:S01]  /*23a0*/  STG.E.64 desc[UR6][R6.64+0x10], R12 ;  /* 0x0000100c06007986 */ /* 0x0003e2000c101b06 */
[----:B------:R-:W-:Y:S01]  /*23b0*/  @P6 MOV R18, R3 ;  /* 0x0000000300126202 */ /* 0x000fe20000000f00 */
[----:B------:R-:W-:-:S02]  /*23c0*/  @P2 IMAD.MOV.U32 R17, RZ, RZ, R3 ;  /* 0x000000ffff112224 */ /* 0x000fc400078e0003 */
[--C-:B------:R-:W-:Y:S02]  /*23d0*/  @P3 IMAD.MOV.U32 R14, RZ, RZ, R3.reuse ;  /* 0x000000ffff0e3224 */ /* 0x100fe400078e0003 */
[--C-:B------:R-:W-:Y:S02]  /*23e0*/  @P4 IMAD.MOV.U32 R15, RZ, RZ, R3.reuse ;  /* 0x000000ffff0f4224 */ /* 0x100fe400078e0003 */
[----:B------:R-:W-:Y:S02]  /*23f0*/  @P5 IMAD.MOV.U32 R0, RZ, RZ, R3 ;  /* 0x000000ffff005224 */ /* 0x000fe400078e0003 */
[----:B-1----:R-:W-:Y:S01]  /*2400*/  IMAD.MOV.U32 R13, RZ, RZ, R22 ;  /* 0x000000ffff0d7224 */ /* 0x002fe200078e0016 */
[----:B------:R-:W-:Y:S06]  /*2410*/  BRA `(.L_x_28) ;  /* 0x0000004c00047947 */ /* 0x000fec0003800000 */
.L_x_6:
[----:B------:R-:W-:Y:S01]  /*2420*/  ISETP.NE.AND P0, PT, R21, RZ, PT ;  /* 0x000000ff1500720c */ /* 0x000fe20003f05270 */
[----:B------:R-:W-:Y:S01]  /*2430*/  BSSY.RECONVERGENT B3, `(.L_x_31) ;  /* 0x0000016000037945 */ /* 0x000fe20003800200 */
[----:B------:R-:W-:Y:S02]  /*2440*/  HFMA2 R28, -RZ, RZ, 0, 0 ;  /* 0x00000000ff1c7431 */ /* 0x000fe400000001ff */
[----:B------:R-:W-:Y:S02]  /*2450*/  IMAD.MOV.U32 R29, RZ, RZ, R20 ;  /* 0x000000ffff1d7224 */ /* 0x000fe400078e0014 */
[----:B------:R-:W-:Y:S02]  /*2460*/  IMAD.MOV.U32 R27, RZ, RZ, R21 ;  /* 0x000000ffff1b7224 */ /* 0x000fe400078e0015 */
[----:B------:R-:W-:Y:S02]  /*2470*/  IMAD.MOV.U32 R25, RZ, RZ, R18 ;  /* 0x000000ffff197224 */ /* 0x000fe400078e0012 */
[----:B------:R-:W-:-:S02]  /*2480*/  IMAD.MOV.U32 R26, RZ, RZ, R19 ;  /* 0x000000ffff1a7224 */ /* 0x000fc400078e0013 */
[----:B------:R-:W-:Y:S02]  /*2490*/  IMAD.MOV.U32 R23, RZ, RZ, R16 ;  /* 0x000000ffff177224 */ /* 0x000fe400078e0010 */
[----:B------:R-:W-:Y:S02]  /*24a0*/  IMAD.MOV.U32 R22, RZ, RZ, R17 ;  /* 0x000000ffff167224 */ /* 0x000fe400078e0011 */
[----:B------:R-:W-:Y:S02]  /*24b0*/  IMAD.MOV.U32 R11, RZ, RZ, R14 ;  /* 0x000000ffff0b7224 */ /* 0x000fe400078e000e */
[----:B------:R-:W-:Y:S02]  /*24c0*/  IMAD.MOV.U32 R12, RZ, RZ, R15 ;  /* 0x000000ffff0c7224 */ /* 0x000fe400078e000f */
[----:B------:R-:W-:Y:S01]  /*24d0*/  IMAD.MOV.U32 R3, RZ, RZ, R0 ;  /* 0x000000ffff037224 */ /* 0x000fe200078e0000 */
[----:B------:R-:W-:Y:S06]  /*24e0*/  @!P0 BRA `(.L_x_32) ;  /* 0x0000000000288947 */ /* 0x000fec0003800000 */
[----:B------:R-:W-:Y:S01]  /*24f0*/  ISETP.NE.AND P0, PT, R20, RZ, PT ;  /* 0x000000ff1400720c */ /* 0x000fe20003f05270 */
[----:B------:R-:W-:-:S12]  /*2500*/  IMAD.MOV.U32 R21, RZ, RZ, RZ ;  /* 0x000000ffff157224 */ /* 0x000fd800078e00ff */
[----:B------:R-:W-:Y:S05]  /*2510*/  @!P0 BRA `(.L_x_33) ;  /* 0x0000000000188947 */ /* 0x000fea0003800000 */
[----:B------:R-:W-:-:S13]  /*2520*/  ISETP.NE.AND P0, PT, R20, R27, PT ;  /* 0x0000001b1400720c */ /* 0x000fda0003f05270 */
[----:B------:R-:W-:Y:S02]  /*2530*/  @P0 IMAD.MOV.U32 R28, RZ, RZ, 0x1 ;  /* 0x00000001ff1c0424 */ /* 0x000fe400078e00ff */
[----:B------:R-:W-:Y:S02]  /*2540*/  @P0 IMAD.MOV.U32 R21, RZ, RZ, R27 ;  /* 0x000000ffff150224 */ /* 0x000fe400078e001b */
[----:B------:R-:W-:Y:S02]  /*2550*/  @!P0 IMAD.SHL.U32 R20, R20, 0x2, RZ ;  /* 0x0000000214148824 */ /* 0x000fe400078e00ff */
[----:B------:R-:W-:Y:S01]  /*2560*/  @!P0 IMAD.MOV.U32 R28, RZ, RZ, 0x1 ;  /* 0x00000001ff1c8424 */ /* 0x000fe200078e00ff */
[----:B------:R-:W-:Y:S06]  /*2570*/  BRA `(.L_x_32) ;  /* 0x0000000000047947 */ /* 0x000fec0003800000 */
.L_x_33:
[----:B------:R-:W-:-:S07]  /*2580*/  IMAD.MOV.U32 R20, RZ, RZ, R27 ;  /* 0x000000ffff147224 */ /* 0x000fce00078e001b */
.L_x_32:
[----:B------:R-:W-:Y:S05]  /*2590*/  BSYNC.RECONVERGENT B3 ;  /* 0x0000000000037941 */ /* 0x000fea0003800200 */
.L_x_31:
[----:B------:R-:W-:Y:S01]  /*25a0*/  ISETP.NE.AND P0, PT, R18, RZ, PT ;  /* 0x000000ff1200720c */ /* 0x000fe20003f05270 */
[----:B------:R-:W-:-:S12]  /*25b0*/  BSSY.RECONVERGENT B3, `(.L_x_34) ;  /* 0x000004e000037945 */ /* 0x000fd80003800200 */
[----:B------:R-:W-:Y:S05]  /*25c0*/  @!P0 BRA `(.L_x_35) ;  /* 0x0000000400308947 */ /* 0x000fea0003800000 */
[----:B------:R-:W-:Y:S02]  /*25d0*/  IMAD.SHL.U32 R30, R28, 0x4, RZ ;  /* 0x000000041c1e7824 */ /* 0x000fe400078e00ff */
[----:B------:R-:W-:-:S03]  /*25e0*/  IMAD.MOV.U32 R18, RZ, RZ, RZ ;  /* 0x000000ffff127224 */ /* 0x000fc600078e00ff */
[C---:B------:R-:W-:Y:S02]  /*25f0*/  ISETP.EQ.AND P2, PT, R30.reuse, RZ, PT ;  /* 0x000000ff1e00720c */ /* 0x040fe40003f42270 */
[C---:B------:R-:W-:Y:S02]  /*2600*/  ISETP.EQ.AND P3, PT, R30.reuse, 0x4, PT ;  /* 0x000000041e00780c */ /* 0x040fe40003f62270 */
[C---:B------:R-:W-:Y:S02]  /*2610*/  ISETP.EQ.AND P0, PT, R30.reuse, 0x8, PT ;  /* 0x000000081e00780c */ /* 0x040fe40003f02270 */
[----:B------:R-:W-:Y:S02]  /*2620*/  ISETP.EQ.AND P1, PT, R30, 0xc, PT ;  /* 0x0000000c1e00780c */ /* 0x000fe40003f22270 */
[----:B------:R-:W-:Y:S02]  /*2630*/  P2R R32, PR, RZ, 0x4 ;  /* 0x00000004ff207803 */ /* 0x000fe40000000000 */
[----:B------:R-:W-:-:S02]  /*2640*/  P2R R31, PR, RZ, 0x8 ;  /* 0x00000008ff1f7803 */ /* 0x000fc40000000000 */
[C---:B------:R-:W-:Y:S01]  /*2650*/  ISETP.EQ.AND P4, PT, R30.reuse, 0x18, PT ;  /* 0x000000181e00780c */ /* 0x040fe20003f82270 */
[----:B------:R-:W-:Y:S01]  /*2660*/  @P2 IMAD.MOV.U32 R28, RZ, RZ, R20 ;  /* 0x000000ffff1c2224 */ /* 0x000fe200078e0014 */
[C---:B------:R-:W-:Y:S01]  /*2670*/  ISETP.EQ.AND P2, PT, R30.reuse, 0x10, PT ;  /* 0x000000101e00780c */ /* 0x040fe20003f42270 */
[----:B------:R-:W-:Y:S01]  /*2680*/  @P3 IMAD.MOV.U32 R28, RZ, RZ, R21 ;  /* 0x000000ffff1c3224 */ /* 0x000fe200078e0015 */
[C---:B------:R-:W-:Y:S02]  /*2690*/  ISETP.EQ.AND P3, PT, R30.reuse, 0x14, PT ;  /* 0x000000141e00780c */ /* 0x040fe40003f62270 */
[C---:B------:R-:W-:Y:S02]  /*26a0*/  ISETP.EQ.AND P5, PT, R30.reuse, 0x1c, PT ;  /* 0x0000001c1e00780c */ /* 0x040fe40003fa2270 */
[----:B------:R-:W-:Y:S02]  /*26b0*/  ISETP.EQ.AND P6, PT, R30, 0x20, PT ;  /* 0x000000201e00780c */ /* 0x000fe40003fc2270 */
[----:B------:R-:W-:Y:S01]  /*26c0*/  @P0 MOV R28, RZ ;  /* 0x000000ff001c0202 */ /* 0x000fe20000000f00 */
[----:B------:R-:W-:Y:S01]  /*26d0*/  @P1 IMAD.MOV.U32 R28, RZ, RZ, R19 ;  /* 0x000000ffff1c1224 */ /* 0x000fe200078e0013 */
[----:B------:R-:W-:-:S03]  /*26e0*/  P2R R33, PR, RZ, 0x40 ;  /* 0x00000040ff217803 */ /* 0x000fc60000000000 */
[----:B------:R-:W-:Y:S02]  /*26f0*/  @P2 IMAD.MOV.U32 R28, RZ, RZ, R16 ;  /* 0x000000ffff1c2224 */ /* 0x000fe400078e0010 */
[----:B------:R-:W-:Y:S02]  /*2700*/  @P3 IMAD.MOV.U32 R28, RZ, RZ, R17 ;  /* 0x000000ffff1c3224 */ /* 0x000fe400078e0011 */
[----:B------:R-:W-:Y:S02]  /*2710*/  @P4 IMAD.MOV.U32 R28, RZ, RZ, R14 ;  /* 0x000000ffff1c4224 */ /* 0x000fe400078e000e */
[----:B------:R-:W-:Y:S02]  /*2720*/  @P5 IMAD.MOV.U32 R28, RZ, RZ, R15 ;  /* 0x000000ffff1c5224 */ /* 0x000fe400078e000f */
[----:B------:R-:W-:-:S05]  /*2730*/  @P6 IMAD.MOV.U32 R28, RZ, RZ, R0 ;  /* 0x000000ffff1c6224 */ /* 0x000fca00078e0000 */
[----:B------:R-:W-:-:S13]  /*2740*/  ISETP.NE.AND P6, PT, R28, RZ, PT ;  /* 0x000000ff1c00720c */ /* 0x000fda0003fc5270 */
[----:B------:R-:W-:Y:S05]  /*2750*/  @!P6 BRA `(.L_x_36) ;  /* 0x00000000008ce947 */ /* 0x000fea0003800000 */
[----:B------:R-:W-:-:S13]  /*2760*/  ISETP.NE.AND P6, PT, R28, R25, PT ;  /* 0x000000191c00720c */ /* 0x000fda0003fc5270 */
[----:B------:R-:W-:Y:S05]  /*2770*/  @!P6 BRA `(.L_x_37) ;  /* 0x00000000003ce947 */ /* 0x000fea0003800000 */
[----:B------:R-:W-:Y:S01]  /*2780*/  P2R R28, PR, RZ, 0x20 ;  /* 0x00000020ff1c7803 */ /* 0x000fe20000000000 */
[--C-:B------:R-:W-:Y:S01]  /*2790*/  @P1 IMAD.MOV.U32 R16, RZ, RZ, R25.reuse ;  /* 0x000000ffff101224 */ /* 0x100fe200078e0019 */
[----:B------:R-:W-:Y:S01]  /*27a0*/  ISETP.NE.AND P5, PT, R32, RZ, PT ;  /* 0x000000ff2000720c */ /* 0x000fe20003fa5270 */
[--C-:B------:R-:W-:Y:S01]  /*27b0*/  @P2 IMAD.MOV.U32 R17, RZ, RZ, R25.reuse ;  /* 0x000000ffff112224 */ /* 0x100fe200078e0019 */
[----:B------:R-:W-:Y:S01]  /*27c0*/  ISETP.NE.AND P6, PT, R31, RZ, PT ;  /* 0x000000ff1f00720c */ /* 0x000fe20003fc5270 */
[--C-:B------:R-:W-:Y:S01]  /*27d0*/  @P3 IMAD.MOV.U32 R14, RZ, RZ, R25.reuse ;  /* 0x000000ffff0e3224 */ /* 0x100fe200078e0019 */
[----:B------:R-:W-:Y:S01]  /*27e0*/  @P0 MOV R19, R25 ;  /* 0x0000001900130202 */ /* 0x000fe20000000f00 */
[----:B------:R-:W-:-:S08]  /*27f0*/  @P4 IMAD.MOV.U32 R15, RZ, RZ, R25 ;  /* 0x000000ffff0f4224 */ /* 0x000fd000078e0019 */
[--C-:B------:R-:W-:Y:S01]  /*2800*/  @P5 IMAD.MOV.U32 R21, RZ, RZ, R25.reuse ;  /* 0x000000ffff155224 */ /* 0x100fe200078e0019 */
[----:B------:R-:W-:Y:S01]  /*2810*/  ISETP.NE.AND P5, PT, R28, RZ, PT ;  /* 0x000000ff1c00720c */ /* 0x000fe20003fa5270 */
[----:B------:R-:W-:Y:S01]  /*2820*/  @P6 IMAD.MOV.U32 R18, RZ, RZ, R25 ;  /* 0x000000ffff126224 */ /* 0x000fe200078e0019 */
[----:B------:R-:W-:-:S11]  /*2830*/  ISETP.EQ.AND P6, PT, R30, -0x4, PT ;  /* 0xfffffffc1e00780c */ /* 0x000fd60003fc2270 */
[--C-:B------:R-:W-:Y:S02]  /*2840*/  @P5 IMAD.MOV.U32 R0, RZ, RZ, R25.reuse ;  /* 0x000000ffff005224 */ /* 0x100fe400078e0019 */
[----:B------:R-:W-:Y:S01]  /*2850*/  @P6 IMAD.MOV.U32 R20, RZ, RZ, R25 ;  /* 0x000000ffff146224 */ /* 0x000fe200078e0019 */
[----:B------:R-:W-:Y:S06]  /*2860*/  BRA `(.L_x_35) ;  /* 0x0000000000887947 */ /* 0x000fec0003800000 */
.L_x_37:
[----:B------:R-:W-:Y:S02]  /*2870*/  P2R R28, PR, RZ, 0x10 ;  /* 0x00000010ff1c7803 */ /* 0x000fe40000000000 */
[----:B------:R-:W-:Y:S02]  /*2880*/  P2R R30, PR, RZ, 0x20 ;  /* 0x00000020ff1e7803 */ /* 0x000fe40000000000 */
[----:B------:R-:W-:Y:S02]  /*2890*/  ISETP.NE.AND P4, PT, R32, RZ, PT ;  /* 0x000000ff2000720c */ /* 0x000fe40003f85270 */
[----:B------:R-:W-:Y:S01]  /*28a0*/  ISETP.NE.AND P5, PT, R31, RZ, PT ;  /* 0x000000ff1f00720c */ /* 0x000fe20003fa5270 */
[----:B------:R-:W-:Y:S01]  /*28b0*/  IMAD.SHL.U32 R31, R25, 0x2, RZ ;  /* 0x00000002191f7824 */ /* 0x000fe200078e00ff */
[----:B------:R-:W-:-:S03]  /*28c0*/  ISETP.NE.AND P6, PT, R33, RZ, PT ;  /* 0x000000ff2100720c */ /* 0x000fc60003fc5270 */
[--C-:B------:R-:W-:Y:S01]  /*28d0*/  @P1 IMAD.MOV.U32 R19, RZ, RZ, R31.reuse ;  /* 0x000000ffff131224 */ /* 0x100fe200078e001f */
[----:B------:R-:W-:Y:S01]  /*28e0*/  @P0 MOV R18, R31 ;  /* 0x0000001f00120202 */ /* 0x000fe20000000f00 */
[--C-:B------:R-:W-:Y:S02]  /*28f0*/  @P2 IMAD.MOV.U32 R16, RZ, RZ, R31.reuse ;  /* 0x000000ffff102224 */ /* 0x100fe400078e001f */
[--C-:B------:R-:W-:Y:S02]  /*2900*/  @P3 IMAD.MOV.U32 R17, RZ, RZ, R31.reuse ;  /* 0x000000ffff113224 */ /* 0x100fe400078e001f */
        /* <DEDUP_REMOVED lines=8> */
.L_x_36:
        /* <DEDUP_REMOVED lines=16> */
.L_x_35:
[----:B------:R-:W-:Y:S05]  /*2a90*/  BSYNC.RECONVERGENT B3 ;  /* 0x0000000000037941 */ /* 0x000fea0003800200 */
.L_x_34:
[----:B------:R-:W-:Y:S01]  /*2aa0*/  ISETP.NE.AND P1, PT, R23, RZ, PT ;  /* 0x000000ff1700720c */ /* 0x000fe20003f25270 */
[----:B------:R-:W-:Y:S01]  /*2ab0*/  BSSY.RECONVERGENT B3, `(.L_x_38) ;  /* 0x000000e000037945 */ /* 0x000fe20003800200 */
[----:B------:R-:W-:Y:S01]  /*2ac0*/  ISETP.NE.AND P0, PT, R26, RZ, PT ;  /* 0x000000ff1a00720c */ /* 0x000fe20003f05270 */
[----:B------:R-:W-:-:S12]  /*2ad0*/  IMAD.MOV.U32 R28, RZ, RZ, RZ ;  /* 0x000000ffff1c7224 */ /* 0x000fd800078e00ff */
[----:B------:R-:W-:Y:S01]  /*2ae0*/  @P0 IMAD.MOV.U32 R19, RZ, RZ, R26 ;  /* 0x000000ffff130224 */ /* 0x000fe200078e001a */
[----:B------:R-:W-:Y:S06]  /*2af0*/  @!P1 BRA `(.L_x_39) ;  /* 0x0000000000249947 */ /* 0x000fec0003800000 */
[----:B------:R-:W-:Y:S01]  /*2b00*/  IMAD.MOV.U32 R16, RZ, RZ, RZ ;  /* 0x000000ffff107224 */ /* 0x000fe200078e00ff */
[----:B------:R-:W-:Y:S06]  /*2b10*/  @!P0 BRA `(.L_x_40) ;  /* 0x0000000000188947 */ /* 0x000fec0003800000 */
[----:B------:R-:W-:-:S13]  /*2b20*/  ISETP.NE.AND P0, PT, R26, R23, PT ;  /* 0x000000171a00720c */ /* 0x000fda0003f05270 */
[----:B------:R-:W-:Y:S01]  /*2b30*/  @P0 IMAD.MOV.U32 R28, RZ, RZ, 0x1 ;  /* 0x00000001ff1c0424 */ /* 0x000fe200078e00ff */
[----:B------:R-:W-:Y:S01]  /*2b40*/  @P0 MOV R16, R23 ;  /* 0x0000001700100202 */ /* 0x000fe20000000f00 */
[----:B------:R-:W-:Y:S02]  /*2b50*/  @!P0 IMAD.SHL.U32 R19, R26, 0x2, RZ ;  /* 0x000000021a138824 */ /* 0x000fe400078e00ff */
[----:B------:R-:W-:Y:S01]  /*2b60*/  @!P0 IMAD.MOV.U32 R28, RZ, RZ, 0x1 ;  /* 0x00000001ff1c8424 */ /* 0x000fe200078e00ff */
[----:B------:R-:W-:Y:S06]  /*2b70*/  BRA `(.L_x_39) ;  /* 0x0000000000047947 */ /* 0x000fec0003800000 */
.L_x_40:
[----:B------:R-:W-:-:S07]  /*2b80*/  IMAD.MOV.U32 R19, RZ, RZ, R23 ;  /* 0x000000ffff137224 */ /* 0x000fce00078e0017 */
.L_x_39:
[----:B------:R-:W-:Y:S05]  /*2b90*/  BSYNC.RECONVERGENT B3 ;  /* 0x0000000000037941 */ /* 0x000fea0003800200 */
.L_x_38:
[----:B------:R-:W-:Y:S01]  /*2ba0*/  ISETP.NE.AND P0, PT, R22, RZ, PT ;  /* 0x000000ff1600720c */ /* 0x000fe20003f05270 */
[----:B------:R-:W-:-:S12]  /*2bb0*/  BSSY.RECONVERGENT B3, `(.L_x_41) ;  /* 0x000004e000037945 */ /* 0x000fd80003800200 */
[----:B------:R-:W-:Y:S05]  /*2bc0*/  @!P0 BRA `(.L_x_42) ;  /* 0x0000000400308947 */ /* 0x000fea0003800000 */
[----:B------:R-:W-:Y:S02]  /*2bd0*/  IMAD.SHL.U32 R28, R28, 0x4, RZ ;  /* 0x000000041c1c7824 */ /* 0x000fe400078e00ff */
[----:B------:R-:W-:-:S03]  /*2be0*/  IMAD.MOV.U32 R17, RZ, RZ, RZ ;  /* 0x000000ffff117224 */ /* 0x000fc600078e00ff */
[C---:B------:R-:W-:Y:S02]  /*2bf0*/  ISETP.EQ.AND P2, PT, R28.reuse, -0xc, PT ;  /* 0xfffffff41c00780c */ /* 0x040fe40003f42270 */
[C---:B------:R-:W-:Y:S02]  /*2c00*/  ISETP.EQ.AND P3, PT, R28.reuse, -0x8, PT ;  /* 0xfffffff81c00780c */ /* 0x040fe40003f62270 */
[C---:B------:R-:W-:Y:S02]  /*2c10*/  ISETP.EQ.AND P0, PT, R28.reuse, -0x4, PT ;  /* 0xfffffffc1c00780c */ /* 0x040fe40003f02270 */
[----:B------:R-:W-:Y:S02]  /*2c20*/  ISETP.EQ.AND P1, PT, R28, RZ, PT ;  /* 0x000000ff1c00720c */ /* 0x000fe40003f22270 */
[----:B------:R-:W-:Y:S02]  /*2c30*/  P2R R32, PR, RZ, 0x4 ;  /* 0x00000004ff207803 */ /* 0x000fe40000000000 */
[----:B------:R-:W-:-:S02]  /*2c40*/  P2R R30, PR, RZ, 0x8 ;  /* 0x00000008ff1e7803 */ /* 0x000fc40000000000 */
[C---:B------:R-:W-:Y:S01]  /*2c50*/  ISETP.EQ.AND P4, PT, R28.reuse, 0xc, PT ;  /* 0x0000000c1c00780c */ /* 0x040fe20003f82270 */
[----:B------:R-:W-:Y:S01]  /*2c60*/  @P2 IMAD.MOV.U32 R31, RZ, RZ, R20 ;  /* 0x000000ffff1f2224 */ /* 0x000fe200078e0014 */
[C---:B------:R-:W-:Y:S01]  /*2c70*/  ISETP.EQ.AND P2, PT, R28.reuse, 0x4, PT ;  /* 0x000000041c00780c */ /* 0x040fe20003f42270 */
[----:B------:R-:W-:Y:S01]  /*2c80*/  @P3 IMAD.MOV.U32 R31, RZ, RZ, R21 ;  /* 0x000000ffff1f3224 */ /* 0x000fe200078e0015 */
[C---:B------:R-:W-:Y:S01]  /*2c90*/  ISETP.EQ.AND P3, PT, R28.reuse, 0x8, PT ;  /* 0x000000081c00780c */ /* 0x040fe20003f62270 */
[----:B------:R-:W-:Y:S01]  /*2ca0*/  @P0 IMAD.MOV.U32 R31, RZ, RZ, R18 ;  /* 0x000000ffff1f0224 */ /* 0x000fe200078e0012 */
[C---:B------:R-:W-:Y:S01]  /*2cb0*/  ISETP.EQ.AND P5, PT, R28.reuse, 0x10, PT ;  /* 0x000000101c00780c */ /* 0x040fe20003fa2270 */
[----:B------:R-:W-:Y:S01]  /*2cc0*/  @P1 IMAD.MOV.U32 R31, RZ, RZ, R19 ;  /* 0x000000ffff1f1224 */ /* 0x000fe200078e0013 */
[----:B------:R-:W-:-:S04]  /*2cd0*/  ISETP.EQ.AND P6, PT, R28, 0x14, PT ;  /* 0x000000141c00780c */ /* 0x000fc80003fc2270 */
[----:B------:R-:W-:-:S03]  /*2ce0*/  P2R R33, PR, RZ, 0x40 ;  /* 0x00000040ff217803 */ /* 0x000fc60000000000 */
[----:B------:R-:W-:Y:S02]  /*2cf0*/  @P2 IMAD.MOV.U32 R31, RZ, RZ, R16 ;  /* 0x000000ffff1f2224 */ /* 0x000fe400078e0010 */
[----:B------:R-:W-:Y:S01]  /*2d00*/  @P3 MOV R31, RZ ;  /* 0x000000ff001f3202 */ /* 0x000fe20000000f00 */
        /* <DEDUP_REMOVED lines=22> */
.L_x_44:
        /* <DEDUP_REMOVED lines=18> */
.L_x_43:
        /* <DEDUP_REMOVED lines=11> */
[--C-:B------:R-:W-:Y:S01]  /*3040*/  @P5 IMAD.MOV.U32 R21, RZ, RZ, R22.reuse ;  /* 0x000000ffff155224 */ /* 0x100fe200078e0016 */
[----:B------:R-:W-:Y:S01]  /*3050*/  ISETP.NE.AND P5, PT, R31, RZ, PT ;  /* 0x000000ff1f00720c */ /* 0x000fe20003fa5270 */
[----:B------:R-:W-:-:S10]  /*3060*/  @P6 IMAD.MOV.U32 R0, RZ, RZ, R22 ;  /* 0x000000ffff006224 */ /* 0x000fd400078e0016 */
[----:B------:R-:W-:Y:S02]  /*3070*/  @P4 MOV R14, R22 ;  /* 0x00000016000e4202 */ /* 0x000fe40000000f00 */
[----:B------:R-:W-:-:S07]  /*3080*/  @P5 IMAD.MOV.U32 R15, RZ, RZ, R22 ;  /* 0x000000ffff0f5224 */ /* 0x000fce00078e0016 */
.L_x_42:
[----:B------:R-:W-:Y:S05]  /*3090*/  BSYNC.RECONVERGENT B3 ;  /* 0x0000000000037941 */ /* 0x000fea0003800200 */
.L_x_41:
        /* <DEDUP_REMOVED lines=9> */
[----:B------:R-:W-:Y:S02]  /*3130*/  @P0 IMAD.MOV.U32 R30, RZ, RZ, 0x1 ;  /* 0x00000001ff1e0424 */ /* 0x000fe400078e00ff */
[----:B------:R-:W-:Y:S02]  /*3140*/  @P0 IMAD.MOV.U32 R15, RZ, RZ, R12 ;  /* 0x000000ffff0f0224 */ /* 0x000fe400078e000c */
[----:B------:R-:W-:Y:S02]  /*3150*/  @!P0 IMAD.SHL.U32 R14, R11, 0x2, RZ ;  /* 0x000000020b0e8824 */ /* 0x000fe400078e00ff */
[----:B------:R-:W-:Y:S01]  /*3160*/  @!P0 IMAD.MOV.U32 R30, RZ, RZ, 0x1 ;  /* 0x00000001ff1e8424 */ /* 0x000fe200078e00ff */
[----:B------:R-:W-:Y:S06]  /*3170*/  BRA `(.L_x_46) ;  /* 0x0000000000047947 */ /* 0x000fec0003800000 */
.L_x_47:
[----:B------:R-:W-:-:S07]  /*3180*/  MOV R14, R12 ;  /* 0x0000000c000e7202 */ /* 0x000fce0000000f00 */
.L_x_46:
[----:B------:R-:W-:Y:S05]  /*3190*/  BSYNC.RECONVERGENT B3 ;  /* 0x0000000000037941 */ /* 0x000fea0003800200 */
.L_x_45:
[----:B------:R-:W-:Y:S01]  /*31a0*/  ISETP.NE.AND P0, PT, R3, RZ, PT ;  /* 0x000000ff0300720c */ /* 0x000fe20003f05270 */
[----:B------:R-:W-:Y:S01]  /*31b0*/  BSSY.RECONVERGENT B3, `(.L_x_48) ;  /* 0x0000052000037945 */ /* 0x000fe20003800200 */
[----:B------:R-:W-:-:S11]  /*31c0*/  IMAD.MOV.U32 R28, RZ, RZ, RZ ;  /* 0x000000ffff1c7224 */ /* 0x000fd600078e00ff */
[----:B------:R-:W-:Y:S05]  /*31d0*/  @!P0 BRA `(.L_x_49) ;  /* 0x00000004003c8947 */ /* 0x000fea0003800000 */
[----:B------:R-:W-:Y:S02]  /*31e0*/  IMAD.SHL.U32 R30, R30, 0x4, RZ ;  /* 0x000000041e1e7824 */ /* 0x000fe400078e00ff */
[----:B------:R-:W-:-:S03]  /*31f0*/  IMAD.MOV.U32 R0, RZ, RZ, RZ ;  /* 0x000000ffff007224 */ /* 0x000fc600078e00ff */
[C---:B------:R-:W-:Y:S02]  /*3200*/  ISETP.EQ.AND P2, PT, R30.reuse, -0x18, PT ;  /* 0xffffffe81e00780c */ /* 0x040fe40003f42270 */
[C---:B------:R-:W-:Y:S02]  /*3210*/  ISETP.EQ.AND P3, PT, R30.reuse, -0x14, PT ;  /* 0xffffffec1e00780c */ /* 0x040fe40003f62270 */
[C---:B------:R-:W-:Y:S02]  /*3220*/  ISETP.EQ.AND P0, PT, R30.reuse, -0x10, PT ;  /* 0xfffffff01e00780c */ /* 0x040fe40003f02270 */
[----:B------:R-:W-:Y:S02]  /*3230*/  ISETP.EQ.AND P1, PT, R30, -0xc, PT ;  /* 0xfffffff41e00780c */ /* 0x000fe40003f22270 */
[----:B------:R-:W-:Y:S02]  /*3240*/  P2R R32, PR, RZ, 0x4 ;  /* 0x00000004ff207803 */ /* 0x000fe40000000000 */
[----:B------:R-:W-:-:S02]  /*3250*/  P2R R31, PR, RZ, 0x8 ;  /* 0x00000008ff1f7803 */ /* 0x000fc40000000000 */
[C---:B------:R-:W-:Y:S01]  /*3260*/  ISETP.EQ.AND P4, PT, R30.reuse, RZ, PT ;  /* 0x000000ff1e00720c */ /* 0x040fe20003f82270 */
[----:B------:R-:W-:Y:S01]  /*3270*/  @P2 IMAD.MOV.U32 R28, RZ, RZ, R20 ;  /* 0x000000ffff1c2224 */ /* 0x000fe200078e0014 */
[C---:B------:R-:W-:Y:S01]  /*3280*/  ISETP.EQ.AND P2, PT, R30.reuse, -0x8, PT ;  /* 0xfffffff81e00780c */ /* 0x040fe20003f42270 */
[----:B------:R-:W-:Y:S01]  /*3290*/  @P3 IMAD.MOV.U32 R28, RZ, RZ, R21 ;  /* 0x000000ffff1c3224 */ /* 0x000fe200078e0015 */
[C---:B------:R-:W-:Y:S01]  /*32a0*/  ISETP.EQ.AND P3, PT, R30.reuse, -0x4, PT ;  /* 0xfffffffc1e00780c */ /* 0x040fe20003f62270 */
[----:B------:R-:W-:Y:S01]  /*32b0*/  @P0 IMAD.MOV.U32 R28, RZ, RZ, R18 ;  /* 0x000000ffff1c0224 */ /* 0x000fe200078e0012 */
[C---:B------:R-:W-:Y:S01]  /*32c0*/  ISETP.EQ.AND P5, PT, R30.reuse, 0x4, PT ;  /* 0x000000041e00780c */ /* 0x040fe20003fa2270 */
[----:B------:R-:W-:Y:S01]  /*32d0*/  @P1 IMAD.MOV.U32 R28, RZ, RZ, R19 ;  /* 0x000000ffff1c1224 */ /* 0x000fe200078e0013 */
[----:B------:R-:W-:-:S04]  /*32e0*/  ISETP.EQ.AND P6, PT, R30, 0x8, PT ;  /* 0x000000081e00780c */ /* 0x000fc80003fc2270 */
[----:B------:R-:W-:-:S03]  /*32f0*/  P2R R33, PR, RZ, 0x40 ;  /* 0x00000040ff217803 */ /* 0x000fc60000000000 */
[----:B------:R-:W-:Y:S02]  /*3300*/  @P2 IMAD.MOV.U32 R28, RZ, RZ, R16 ;  /* 0x000000ffff1c2224 */ /* 0x000fe400078e0010 */
[----:B------:R-:W-:Y:S02]  /*3310*/  @P3 IMAD.MOV.U32 R28, RZ, RZ, R17 ;  /* 0x000000ffff1c3224 */ /* 0x000fe400078e0011 */
[----:B------:R-:W-:Y:S01]  /*3320*/  @P4 IMAD.MOV.U32 R28, RZ, RZ, R14 ;  /* 0x000000ffff1c4224 */ /* 0x000fe200078e000e */
[----:B------:R-:W-:Y:S01]  /*3330*/  @P5 MOV R28, R15 ;  /* 0x0000000f001c5202 */ /* 0x000fe20000000f00 */
[----:B------:R-:W-:-:S05]  /*3340*/  @P6 IMAD.MOV.U32 R28, RZ, RZ, RZ ;  /* 0x000000ffff1c6224 */ /* 0x000fca00078e00ff */
        /* <DEDUP_REMOVED lines=9> */
[--C-:B------:R-:W-:Y:S02]  /*33e0*/  @P1 IMAD.MOV.U32 R16, RZ, RZ, R3.reuse ;  /* 0x000000ffff101224 */ /* 0x100fe400078e0003 */
[--C-:B------:R-:W-:Y:S02]  /*33f0*/  @P2 IMAD.MOV.U32 R17, RZ, RZ, R3.reuse ;  /* 0x000000ffff112224 */ /* 0x100fe400078e0003 */
[----:B------:R-:W-:-:S06]  /*3400*/  @P3 IMAD.MOV.U32 R14, RZ, RZ, R3 ;  /* 0x000000ffff0e3224 */ /* 0x000fcc00078e0003 */
[--C-:B------:R-:W-:Y:S01]  /*3410*/  @P4 IMAD.MOV.U32 R21, RZ, RZ, R3.reuse ;  /* 0x000000ffff154224 */ /* 0x100fe200078e0003 */
[----:B------:R-:W-:Y:S01]  /*3420*/  ISETP.NE.AND P4, PT, R28, RZ, PT ;  /* 0x000000ff1c00720c */ /* 0x000fe20003f85270 */
[----:B------:R-:W-:Y:S01]  /*3430*/  @P6 IMAD.MOV.U32 R18, RZ, RZ, R3 ;  /* 0x000000ffff126224 */ /* 0x000fe200078e0003 */
[----:B------:R-:W-:Y:S01]  /*3440*/  ISETP.EQ.AND P6, PT, R30, -0x1c, PT ;  /* 0xffffffe41e00780c */ /* 0x000fe20003fc2270 */
[----:B------:R-:W-:-:S10]  /*3450*/  IMAD.MOV.U32 R28, RZ, RZ, R0 ;  /* 0x000000ffff1c7224 */ /* 0x000fd400078e0000 */
[----:B------:R-:W-:Y:S02]  /*3460*/  @P4 MOV R15, R3 ;  /* 0x00000003000f4202 */ /* 0x000fe40000000f00 */
[----:B------:R-:W-:Y:S01]  /*3470*/  @P6 IMAD.MOV.U32 R20, RZ, RZ, R3 ;  /* 0x000000ffff146224 */ /* 0x000fe200078e0003 */
[----:B------:R-:W-:Y:S06]  /*3480*/  BRA `(.L_x_49) ;  /* 0x0000000000907947 */ /* 0x000fec0003800000 */
.L_x_51:
[----:B------:R-:W-:Y:S02]  /*3490*/  P2R R28, PR, RZ, 0x10 ;  /* 0x00000010ff1c7803 */ /* 0x000fe40000000000 */
[----:B------:R-:W-:Y:S02]  /*34a0*/  P2R R30, PR, RZ, 0x20 ;  /* 0x00000020ff1e7803 */ /* 0x000fe40000000000 */
[----:B------:R-:W-:Y:S02]  /*34b0*/  ISETP.NE.AND P4, PT, R32, RZ, PT ;  /* 0x000000ff2000720c */ /* 0x000fe40003f85270 */
[----:B------:R-:W-:Y:S01]  /*34c0*/  ISETP.NE.AND P5, PT, R31, RZ, PT ;  /* 0x000000ff1f00720c */ /* 0x000fe20003fa5270 */
[----:B------:R-:W-:Y:S01]  /*34d0*/  IMAD.SHL.U32 R31, R3, 0x2, RZ ;  /* 0x00000002031f7824 */ /* 0x000fe200078e00ff */
[----:B------:R-:W-:-:S03]  /*34e0*/  ISETP.NE.AND P6, PT, R33, RZ, PT ;  /* 0x000000ff2100720c */ /* 0x000fc60003fc5270 */
[--C-:B------:R-:W-:Y:S02]  /*34f0*/  @P0 IMAD.MOV.U32 R18, RZ, RZ, R31.reuse ;  /* 0x000000ffff120224 */ /* 0x100fe400078e001f */
[--C-:B------:R-:W-:Y:S02]  /*3500*/  @P1 IMAD.MOV.U32 R19, RZ, RZ, R31.reuse ;  /* 0x000000ffff131224 */ /* 0x100fe400078e001f */
[--C-:B------:R-:W-:Y:S02]  /*3510*/  @P2 IMAD.MOV.U32 R16, RZ, RZ, R31.reuse ;  /* 0x000000ffff102224 */ /* 0x100fe400078e001f */
[--C-:B------:R-:W-:Y:S01]  /*3520*/  @P4 IMAD.MOV.U32 R20, RZ, RZ, R31.reuse ;  /* 0x000000ffff144224 */ /* 0x100fe200078e001f */
[----:B------:R-:W-:Y:S01]  /*3530*/  ISETP.NE.AND P4, PT, R28, RZ, PT ;  /* 0x000000ff1c00720c */ /* 0x000fe20003f85270 */
[--C-:B------:R-:W-:Y:S01]  /*3540*/  @P5 IMAD.MOV.U32 R21, RZ, RZ, R31.reuse ;  /* 0x000000ffff155224 */ /* 0x100fe200078e001f */
[----:B------:R-:W-:Y:S01]  /*3550*/  ISETP.NE.AND P5, PT, R30, RZ, PT ;  /* 0x000000ff1e00720c */ /* 0x000fe20003fa5270 */
[----:B------:R-:W-:-:S02]  /*3560*/  @P3 IMAD.MOV.U32 R17, RZ, RZ, R31 ;  /* 0x000000ffff113224 */ /* 0x000fc400078e001f */
[----:B------:R-:W-:Y:S02]  /*3570*/  @P6 IMAD.MOV.U32 R0, RZ, RZ, R31 ;  /* 0x000000ffff006224 */ /* 0x000fe400078e001f */
[----:B------:R-:W-:-:S06]  /*3580*/  IMAD.MOV.U32 R28, RZ, RZ, RZ ;  /* 0x000000ffff1c7224 */ /* 0x000fcc00078e00ff */
[----:B------:R-:W-:Y:S02]  /*3590*/  @P4 MOV R14, R31 ;  /* 0x0000001f000e4202 */ /* 0x000fe40000000f00 */
[----:B------:R-:W-:Y:S01]  /*35a0*/  @P5 IMAD.MOV.U32 R15, RZ, RZ, R31 ;  /* 0x000000ffff0f5224 */ /* 0x000fe200078e001f */
[----:B------:R-:W-:Y:S06]  /*35b0*/  BRA `(.L_x_49) ;  /* 0x0000000000447947 */ /* 0x000fec0003800000 */
.L_x_50:
        /* <DEDUP_REMOVED lines=13> */
[----:B------:R-:W-:Y:S02]  /*3690*/  @P6 IMAD.MOV.U32 R0, RZ, RZ, R3 ;  /* 0x000000ffff006224 */ /* 0x000fe400078e0003 */
[----:B------:R-:W-:-:S08]  /*36a0*/  IMAD.MOV.U32 R28, RZ, RZ, RZ ;  /* 0x000000ffff1c7224 */ /* 0x000fd000078e00ff */
[----:B------:R-:W-:Y:S02]  /*36b0*/  @P4 MOV R14, R3 ;  /* 0x00000003000e4202 */ /* 0x000fe40000000f00 */
[----:B------:R-:W-:-:S07]  /*36c0*/  @P5 IMAD.MOV.U32 R15, RZ, RZ, R3 ;  /* 0x000000ffff0f5224 */ /* 0x000fce00078e0003 */
.L_x_49:
[----:B------:R-:W-:Y:S05]  /*36d0*/  BSYNC.RECONVERGENT B3 ;  /* 0x0000000000037941 */ /* 0x000fea0003800200 */
.L_x_48:
        /* <DEDUP_REMOVED lines=11> */
[----:B------:R-:W-:Y:S02]  /*3790*/  IMAD.MOV.U32 R12, RZ, RZ, R2 ;  /* 0x000000ffff0c7224 */ /* 0x000fe400078e0002 */
[----:B------:R-:W-:Y:S02]  /*37a0*/  IMAD.MOV.U32 R23, RZ, RZ, R5 ;  /* 0x000000ffff177224 */ /* 0x000fe400078e0005 */
[----:B------:R-:W-:-:S07]  /*37b0*/  IMAD.MOV.U32 R22, RZ, RZ, R4 ;  /* 0x000000ffff167224 */ /* 0x000fce00078e0004 */
.L_x_53:
[----:B------:R-:W-:Y:S01]  /*37c0*/  SHF.R.U32.HI R3, RZ, 0x2, R24 ;  /* 0x00000002ff037819 */ /* 0x000fe20000011618 */
[----:B------:R-:W-:Y:S02]  /*37d0*/  IMAD.SHL.U32 R2, R12, 0x10, RZ ;  /* 0x000000100c027824 */ /* 0x000fe400078e00ff */
[----:B------:R-:W-:Y:S01]  /*37e0*/  IMAD.MOV.U32 R11, RZ, RZ, R23 ;  /* 0x000000ffff0b7224 */ /* 0x000fe200078e0017 */
[----:B------:R-:W-:Y:S02]  /*37f0*/  LOP3.LUT R3, R3, R24, RZ, 0x3c, !PT ;  /* 0x0000001803037212 */ /* 0x000fe400078e3cff */
[----:B------:R-:W-:-:S03]  /*3800*/  SHF.R.U32.HI R24, RZ, 0x2, R13 ;  /* 0x00000002ff187819 */ /* 0x000fc6000001160d */
[----:B------:R-:W-:Y:S01]  /*3810*/  IMAD.SHL.U32 R4, R3, 0x2, RZ ;  /* 0x0000000203047824 */ /* 0x000fe200078e00ff */
[----:B------:R-:W-:-:S04]  /*3820*/  LOP3.LUT R5, R24, R13, RZ, 0x3c, !PT ;  /* 0x0000000d18057212 */ /* 0x000fc800078e3cff */
[----:B------:R-:W-:Y:S02]  /*3830*/  LOP3.LUT R3, R3, R4, R2, 0x96, !PT ;  /* 0x0000000403037212 */ /* 0x000fe400078e9602 */
[----:B------:R-:W-:Y:S02]  /*3840*/  SHF.L.U32 R4, R5, 0x1, RZ ;  /* 0x0000000105047819 */ /* 0x000fe400000006ff */
[----:B------:R-:W-:-:S04]  /*3850*/  LOP3.LUT R23, R3, R12, RZ, 0x3c, !PT ;  /* 0x0000000c03177212 */ /* 0x000fc800078e3cff */
[----:B------:R-:W-:Y:S01]  /*3860*/  IADD3 R3, PT, PT, R10, 0x587c5, R23 ;  /* 0x000587c50a037810 */ /* 0x000fe20007ffe017 */
[----:B------:R-:W-:-:S05]  /*3870*/  IMAD.SHL.U32 R2, R23, 0x10, RZ ;  /* 0x0000001017027824 */ /* 0x000fca00078e00ff */
[----:B------:R-:W-:Y:S01]  /*3880*/  LOP3.LUT R4, R5, R4, R2, 0x96, !PT ;  /* 0x0000000405047212 */ /* 0x000fe200078e9602 */
[----:B------:R-:W-:Y:S02]  /*3890*/  IMAD.MOV.U32 R2, RZ, RZ, R10 ;  /* 0x000000ffff027224 */ /* 0x000fe400078e000a */
[----:B------:R-:W-:Y:S01]  /*38a0*/  VIADD R10, R10, 0xb0f8a ;  /* 0x000b0f8a0a0a7836 */ /* 0x000fe20000000000 */
[----:B------:R-:W-:Y:S01]  /*38b0*/  LOP3.LUT R5, R4, R23, RZ, 0x3c, !PT ;  /* 0x0000001704057212 */ /* 0x000fe200078e3cff */
        /* <DEDUP_REMOVED lines=9> */
[----:B------:R-:W-:Y:S02]  /*3950*/  IMAD R4, R13, 0x4, R4 ;  /* 0x000000040d047824 */ /* 0x000fe400078e0204 */
[----:B------:R-:W-:Y:S02]  /*3960*/  IMAD.MOV.U32 R22, RZ, RZ, R12 ;  /* 0x000000ffff167224 */ /* 0x000fe400078e000c */
[----:B------:R-:W-:Y:S01]  /*3970*/  IMAD.MOV.U32 R13, RZ, RZ, R11 ;  /* 0x000000ffff0d7224 */ /* 0x000fe200078e000b */
[C---:B------:R-:W-:Y:S01]  /*3980*/  ISETP.EQ.AND P1, PT, R4.reuse, RZ, PT ;  /* 0x000000ff0400720c */ /* 0x040fe20003f22270 */
[----:B------:R-:W-:Y:S01]  /*3990*/  IMAD.MOV.U32 R12, RZ, RZ, R5 ;  /* 0x000000ffff0c7224 */ /* 0x000fe200078e0005 */
[----:B------:R-:W-:-:S02]  /*39a0*/  ISETP.EQ.AND P2, PT, R4, 0x4, PT ;  /* 0x000000040400780c */ /* 0x000fc40003f42270 */
[C---:B------:R-:W-:Y:S02]  /*39b0*/  ISETP.EQ.AND P3, PT, R4.reuse, 0x8, PT ;  /* 0x000000080400780c */ /* 0x040fe40003f62270 */
[C---:B------:R-:W-:Y:S02]  /*39c0*/  ISETP.EQ.AND P0, PT, R4.reuse, 0xc, PT ;  /* 0x0000000c0400780c */ /* 0x040fe40003f02270 */
[----:B------:R-:W-:Y:S02]  /*39d0*/  P2R R26, PR, RZ, 0x2 ;  /* 0x00000002ff1a7803 */ /* 0x000fe40000000000 */
[----:B------:R-:W-:Y:S02]  /*39e0*/  P2R R27, PR, RZ, 0x4 ;  /* 0x00000004ff1b7803 */ /* 0x000fe40000000000 */
[----:B------:R-:W-:Y:S01]  /*39f0*/  P2R R25, PR, RZ, 0x8 ;  /* 0x00000008ff197803 */ /* 0x000fe20000000000 */
[----:B------:R-:W-:Y:S01]  /*3a00*/  @P1 IMAD.MOV.U32 R3, RZ, RZ, R20 ;  /* 0x000000ffff031224 */ /* 0x000fe200078e0014 */
[C---:B------:R-:W-:Y:S01]  /*3a10*/  ISETP.EQ.AND P1, PT, R4.reuse, 0x10, PT ;  /* 0x000000100400780c */ /* 0x040fe20003f22270 */
[----:B------:R-:W-:Y:S01]  /*3a20*/  @P2 IMAD.MOV.U32 R3, RZ, RZ, R21 ;  /* 0x000000ffff032224 */ /* 0x000fe200078e0015 */
[C---:B------:R-:W-:Y:S01]  /*3a30*/  ISETP.EQ.AND P2, PT, R4.reuse, 0x14, PT ;  /* 0x000000140400780c */ /* 0x040fe20003f42270 */
[----:B------:R-:W-:Y:S01]  /*3a40*/  @P3 IMAD.MOV.U32 R3, RZ, RZ, R18 ;  /* 0x000000ffff033224 */ /* 0x000fe200078e0012 */
[C---:B------:R-:W-:Y:S01]  /*3a50*/  ISETP.EQ.AND P3, PT, R4.reuse, 0x18, PT ;  /* 0x000000180400780c */ /* 0x040fe20003f62270 */
[----:B------:R-:W-:Y:S01]  /*3a60*/  @P0 IMAD.MOV.U32 R3, RZ, RZ, R19 ;  /* 0x000000ffff030224 */ /* 0x000fe200078e0013 */
[----:B------:R-:W-:-:S02]  /*3a70*/  ISETP.EQ.AND P4, PT, R4, 0x1c, PT ;  /* 0x0000001c0400780c */ /* 0x000fc40003f82270 */
[----:B------:R-:W-:-:S05]  /*3a80*/  ISETP.EQ.AND P5, PT, R4, 0x20, PT ;  /* 0x000000200400780c */ /* 0x000fca0003fa2270 */
[----:B------:R-:W-:Y:S02]  /*3a90*/  @P1 IMAD.MOV.U32 R3, RZ, RZ, R16 ;  /* 0x000000ffff031224 */ /* 0x000fe400078e0010 */
[----:B------:R-:W-:Y:S02]  /*3aa0*/  @P2 MOV R3, R17 ;  /* 0x0000001100032202 */ /* 0x000fe40000000f00 */
[----:B------:R-:W-:Y:S02]  /*3ab0*/  @P3 IMAD.MOV.U32 R3, RZ, RZ, R14 ;  /* 0x000000ffff033224 */ /* 0x000fe400078e000e */
[----:B------:R-:W-:Y:S02]  /*3ac0*/  @P4 IMAD.MOV.U32 R3, RZ, RZ, R15 ;  /* 0x000000ffff034224 */ /* 0x000fe400078e000f */
[----:B------:R-:W-:-:S05]  /*3ad0*/  @P5 IMAD.MOV.U32 R3, RZ, RZ, R0 ;  /* 0x000000ffff035224 */ /* 0x000fca00078e0000 */
[----:B------:R-:W-:-:S13]  /*3ae0*/  ISETP.NE.AND P6, PT, R3, RZ, PT ;  /* 0x000000ff0300720c */ /* 0x000fda0003fc5270 */
[----:B------:R-:W-:Y:S05]  /*3af0*/  @P6 BRA `(.L_x_53) ;  /* 0xfffffffc00306947 */ /* 0x000fea000383ffff */
[----:B------:R-:W-:Y:S05]  /*3b00*/  BSYNC.RECONVERGENT B3 ;  /* 0x0000000000037941 */ /* 0x000fea0003800200 */
.L_x_52:
[----:B------:R-:W-:Y:S01]  /*3b10*/  SHF.R.U32.HI R3, RZ, 0x2, R24 ;  /* 0x00000002ff037819 */ /* 0x000fe20000011618 */
[----:B------:R-:W-:Y:S01]  /*3b20*/  IMAD.SHL.U32 R4, R12, 0x10, RZ ;  /* 0x000000100c047824 */ /* 0x000fe200078e00ff */
[----:B------:R-:W-:Y:S01]  /*3b30*/  IADD3 R10, PT, PT, R2, 0x10974f, RZ ;  /* 0x0010974f020a7810 */ /* 0x000fe20007ffe0ff */
[----:B------:R-:W-:Y:S01]  /*3b40*/  STG.E.64 desc[UR6][R6.64+0x8], R22 ;  /* 0x0000081606007986 */ /* 0x000fe2000c101b06 */
[----:B------:R-:W-:Y:S01]  /*3b50*/  LOP3.LUT R3, R3, R24, RZ, 0x3c, !PT ;  /* 0x0000001803037212 */ /* 0x000fe200078e3cff */
[----:B------:R-:W-:Y:S01]  /*3b60*/  IMAD.MOV.U32 R24, RZ, RZ, R11 ;  /* 0x000000ffff187224 */ /* 0x000fe200078e000b */
[----:B------:R-:W-:Y:S01]  /*3b70*/  P2R R13, PR, RZ, 0x10 ;  /* 0x00000010ff0d7803 */ /* 0x000fe20000000000 */
[----:B------:R-:W-:Y:S01]  /*3b80*/  STG.E.64 desc[UR6][R6.64], R10 ;  /* 0x0000000a06007986 */ /* 0x000fe2000c101b06 */
[----:B------:R-:W-:Y:S01]  /*3b90*/  ISETP.NE.AND P4, PT, R26, RZ, PT ;  /* 0x000000ff1a00720c */ /* 0x000fe20003f85270 */
[----:B------:R-:W-:Y:S01]  /*3ba0*/  IMAD.SHL.U32 R5, R3, 0x2, RZ ;  /* 0x0000000203057824 */ /* 0x000fe200078e00ff */
[----:B------:R-:W-:-:S02]  /*3bb0*/  P2R R26, PR, RZ, 0x20 ;  /* 0x00000020ff1a7803 */ /* 0x000fc40000000000 */
[----:B------:R-:W-:Y:S02]  /*3bc0*/  ISETP.NE.AND P5, PT, R27, RZ, PT ;  /* 0x000000ff1b00720c */ /* 0x000fe40003fa5270 */
[----:B------:R-:W-:Y:S01]  /*3bd0*/  LOP3.LUT R5, R3, R5, R4, 0x96, !PT ;  /* 0x0000000503057212 */ /* 0x000fe200078e9604 */
[----:B------:R-:W-:-:S03]  /*3be0*/  IMAD.MOV.U32 R4, RZ, RZ, 0x4 ;  /* 0x00000004ff047424 */ /* 0x000fc600078e00ff */
[----:B------:R-:W-:Y:S01]  /*3bf0*/  LOP3.LUT R2, R5, R12, RZ, 0x3c, !PT ;  /* 0x0000000c05027212 */ /* 0x000fe200078e3cff */
[----:B------:R-:W-:-:S04]  /*3c00*/  IMAD.MOV.U32 R5, RZ, RZ, R12 ;  /* 0x000000ffff057224 */ /* 0x000fc800078e000c */
[----:B------:R-:W-:-:S04]  /*3c10*/  IMAD.IADD R3, R2, 0x1, R10 ;  /* 0x0000000102037824 */ /* 0x000fc800078e020a */
[----:B------:R-:W-:-:S05]  /*3c20*/  IMAD R3, R3, -0x33333333, RZ ;  /* 0xcccccccd03037824 */ /* 0x000fca00078e02ff */
[----:B------:R-:W-:-:S04]  /*3c30*/  SHF.L.W.U32.HI R3, R3, 0x1f, R3 ;  /* 0x0000001f03037819 */ /* 0x000fc80000010e03 */
[----:B------:R-:W-:-:S04]  /*3c40*/  ISETP.GE.U32.AND P6, PT, R3, 0x1999999a, PT ;  /* 0x1999999a0300780c */ /* 0x000fc80003fc6070 */
[----:B------:R-:W-:Y:S01]  /*3c50*/  SEL R3, R4, 0x2, !P6 ;  /* 0x0000000204037807 */ /* 0x000fe20007000000 */
[----:B------:R-:W-:Y:S01]  /*3c60*/  IMAD.MOV.U32 R4, RZ, RZ, R23 ;  /* 0x000000ffff047224 */ /* 0x000fe200078e0017 */
[----:B------:R-:W-:Y:S02]  /*3c70*/  ISETP.NE.AND P6, PT, R25, RZ, PT ;  /* 0x000000ff1900720c */ /* 0x000fe40003fc5270 */
[----:B------:R-:W-:Y:S01]  /*3c80*/  @P3 MOV R14, R3 ;  /* 0x00000003000e3202 */ /* 0x000fe20000000f00 */
[--C-:B------:R-:W-:Y:S01]  /*3c90*/  @P4 IMAD.MOV.U32 R20, RZ, RZ, R3.reuse ;  /* 0x000000ffff144224 */ /* 0x100fe200078e0003 */
[----:B------:R-:W-:Y:S01]  /*3ca0*/  ISETP.NE.AND P4, PT, R13, RZ, PT ;  /* 0x000000ff0d00720c */ /* 0x000fe20003f85270 */
[--C-:B------:R-:W-:Y:S01]  /*3cb0*/  @P5 IMAD.MOV.U32 R21, RZ, RZ, R3.reuse ;  /* 0x000000ffff155224 */ /* 0x100fe200078e0003 */
[----:B------:R-:W-:Y:S01]  /*3cc0*/  ISETP.NE.AND P5, PT, R26, RZ, PT ;  /* 0x000000ff1a00720c */ /* 0x000fe20003fa5270 */
[----:B------:R-:W-:Y:S02]  /*3cd0*/  IMAD.MOV.U32 R13, RZ, RZ, R2 ;  /* 0x000000ffff0d7224 */ /* 0x000fe400078e0002 */
[----:B------:R-:W-:-:S02]  /*3ce0*/  @P0 IMAD.MOV.U32 R19, RZ, RZ, R3 ;  /* 0x000000ffff130224 */ /* 0x000fc400078e0003 */
[--C-:B------:R-:W-:Y:S01]  /*3cf0*/  @P1 IMAD.MOV.U32 R16, RZ, RZ, R3.reuse ;  /* 0x000000ffff101224 */ /* 0x100fe200078e0003 */
[----:B------:R1:W-:Y:S01]  /*3d00*/  STG.E.64 desc[UR6][R6.64+0x10], R12 ;  /* 0x0000100c06007986 */ /* 0x0003e2000c101b06 */
[--C-:B------:R-:W-:Y:S02]  /*3d10*/  @P6 IMAD.MOV.U32 R18, RZ, RZ, R3.reuse ;  /* 0x000000ffff126224 */ /* 0x100fe400078e0003 */
[--C-:B------:R-:W-:Y:S02]  /*3d20*/  @P2 IMAD.MOV.U32 R17, RZ, RZ, R3.reuse ;  /* 0x000000ffff112224 */ /* 0x100fe400078e0003 */
[--C-:B------:R-:W-:Y:S02]  /*3d30*/  @P4 IMAD.MOV.U32 R15, RZ, RZ, R3.reuse ;  /* 0x000000ffff0f4224 */ /* 0x100fe400078e0003 */
[----:B------:R-:W-:Y:S02]  /*3d40*/  @P5 IMAD.MOV.U32 R0, RZ, RZ, R3 ;  /* 0x000000ffff005224 */ /* 0x000fe400078e0003 */
[----:B-1----:R-:W-:Y:S01]  /*3d50*/  IMAD.MOV.U32 R13, RZ, RZ, R22 ;  /* 0x000000ffff0d7224 */ /* 0x002fe200078e0016 */
[----:B------:R-:W-:Y:S06]  /*3d60*/  BRA `(.L_x_28) ;  /* 0x0000003000b07947 */ /* 0x000fec0003800000 */
.L_x_5:
[----:B------:R-:W-:-:S13]  /*3d70*/  ISETP.NE.AND P0, PT, R12, 0x2, PT ;  /* 0x000000020c00780c */ /* 0x000fda0003f05270 */
        /* <DEDUP_REMOVED lines=23> */
.L_x_57:
[----:B------:R-:W-:-:S07]  /*3ef0*/  IMAD.MOV.U32 R14, RZ, RZ, R26 ;  /* 0x000000ffff0e7224 */ /* 0x000fce00078e001a */
.L_x_56:
[----:B------:R-:W-:Y:S05]  /*3f00*/  BSYNC.RECONVERGENT B3 ;  /* 0x0000000000037941 */ /* 0x000fea0003800200 */
.L_x_55:
[----:B------:R-:W-:Y:S01]  /*3f10*/  ISETP.NE.AND P0, PT, R20, RZ, PT ;  /* 0x000000ff1400720c */ /* 0x000fe20003f05270 */
[----:B------:R-:W-:-:S12]  /*3f20*/  BSSY.RECONVERGENT B3, `(.L_x_58) ;  /* 0x0000054000037945 */ /* 0x000fd80003800200 */
[----:B------:R-:W-:Y:S05]  /*3f30*/  @!P0 BRA `(.L_x_59) ;  /* 0x0000000400488947 */ /* 0x000fea0003800000 */
[----:B------:R-:W-:-:S05]  /*3f40*/  IMAD R20, R30, 0xc, RZ ;  /* 0x0000000c1e147824 */ /* 0x000fca00078e02ff */
        /* <DEDUP_REMOVED lines=27> */
[----:B------:R-:W-:-:S05]  /*4100*/  IMAD R30, R30, 0xc, RZ ;  /* 0x0000000c1e1e7824 */ /* 0x000fca00078e02ff */
        /* <DEDUP_REMOVED lines=13> */
[--C-:B------:R-:W-:Y:S02]  /*41e0*/  @P3 IMAD.MOV.U32 R16, RZ, RZ, R29.reuse ;  /* 0x000000ffff103224 */ /* 0x100fe400078e001d */
[----:B------:R-:W-:-:S02]  /*41f0*/  @P4 IMAD.MOV.U32 R17, RZ, RZ, R29 ;  /* 0x000000ffff114224 */ /* 0x000fc400078e001d */
[----:B------:R-:W-:Y:S02]  /*4200*/  @P5 MOV R14, R29 ;  /* 0x0000001d000e5202 */ /* 0x000fe40000000f00 */
[--C-:B------:R-:W-:Y:S02]  /*4210*/  @P6 IMAD.MOV.U32 R15, RZ, RZ, R29.reuse ;  /* 0x000000ffff0f6224 */ /* 0x100fe400078e001d */
[----:B------:R-:W-:Y:S01]  /*4220*/  @P0 IMAD.MOV.U32 R0, RZ, RZ, R29 ;  /* 0x000000ffff000224 */ /* 0x000fe200078e001d */
[----:B------:R-:W-:Y:S06]  /*4230*/  BRA `(.L_x_59) ;  /* 0x0000000000887947 */ /* 0x000fec0003800000 */
.L_x_61:
        /* <DEDUP_REMOVED lines=18> */
.L_x_60:
        /* <DEDUP_REMOVED lines=16> */
.L_x_59:
[----:B------:R-:W-:Y:S05]  /*4460*/  BSYNC.RECONVERGENT B3 ;  /* 0x0000000000037941 */ /* 0x000fea0003800200 */
.L_x_58:
[----:B------:R-:W-:Y:S01]  /*4470*/  ISETP.NE.AND P0, PT, R16, RZ, PT ;  /* 0x000000ff1000720c */ /* 0x000fe20003f05270 */
[----:B------:R-:W-:Y:S01]  /*4480*/  BSSY.RECONVERGENT B3, `(.L_x_62) ;  /* 0x000000e000037945 */ /* 0x000fe20003800200 */
[----:B------:R-:W-:-:S11]  /*4490*/  IMAD.MOV.U32 R30, RZ, RZ, 0x2 ;  /* 0x00000002ff1e7424 */ /* 0x000fd600078e00ff */
[----:B------:R-:W-:Y:S05]  /*44a0*/  @!P0 BRA `(.L_x_63) ;  /* 0x00000000002c8947 */ /* 0x000fea0003800000 */
[----:B------:R-:W-:Y:S01]  /*44b0*/  ISETP.NE.AND P0, PT, R15, RZ, PT ;  /* 0x000000ff0f00720c */ /* 0x000fe20003f05270 */
[----:B------:R-:W-:Y:S02]  /*44c0*/  IMAD.MOV.U32 R32, RZ, RZ, R16 ;  /* 0x000000ffff207224 */ /* 0x000fe400078e0010 */
[----:B------:R-:W-:-:S10]  /*44d0*/  IMAD.MOV.U32 R16, RZ, RZ, RZ ;  /* 0x000000ffff107224 */ /* 0x000fd400078e00ff */
[----:B------:R-:W-:Y:S05]  /*44e0*/  @!P0 BRA `(.L_x_64) ;  /* 0x0000000000188947 */ /* 0x000fea0003800000 */
[----:B------:R-:W-:-:S13]  /*44f0*/  ISETP.NE.AND P0, PT, R15, R32, PT ;  /* 0x000000200f00720c */ /* 0x000fda0003f05270 */
[----:B------:R-:W-:Y:S02]  /*4500*/  @P0 IMAD.MOV.U32 R30, RZ, RZ, 0x1 ;  /* 0x00000001ff1e0424 */ /* 0x000fe400078e00ff */
[----:B------:R-:W-:Y:S02]  /*4510*/  @P0 IMAD.MOV.U32 R16, RZ, RZ, R32 ;  /* 0x000000ffff100224 */ /* 0x000fe400078e0020 */
[----:B------:R-:W-:Y:S02]  /*4520*/  @!P0 IMAD.SHL.U32 R15, R15, 0x2, RZ ;  /* 0x000000020f0f8824 */ /* 0x000fe400078e00ff */
[----:B------:R-:W-:Y:S01]  /*4530*/  @!P0 IMAD.MOV.U32 R30, RZ, RZ, 0x1 ;  /* 0x00000001ff1e8424 */ /* 0x000fe200078e00ff */
[----:B------:R-:W-:Y:S06]  /*4540*/  BRA `(.L_x_63) ;  /* 0x0000000000047947 */ /* 0x000fec0003800000 */
.L_x_64:
[----:B------:R-:W-:-:S07]  /*4550*/  IMAD.MOV.U32 R15, RZ, RZ, R32 ;  /* 0x000000ffff0f7224 */ /* 0x000fce00078e0020 */
.L_x_63:
[----:B------:R-:W-:Y:S05]  /*4560*/  BSYNC.RECONVERGENT B3 ;  /* 0x0000000000037941 */ /* 0x000fea0003800200 */
.L_x_62:
[----:B------:R-:W-:Y:S01]  /*4570*/  ISETP.NE.AND P0, PT, R21, RZ, PT ;  /* 0x000000ff1500720c */ /* 0x000fe20003f05270 */
[----:B------:R-:W-:-:S12]  /*4580*/  BSSY.RECONVERGENT B3, `(.L_x_65) ;  /* 0x0000056000037945 */ /* 0x000fd80003800200 */
[----:B------:R-:W-:Y:S05]  /*4590*/  @!P0 BRA `(.L_x_66) ;  /* 0x0000000400508947 */ /* 0x000fea0003800000 */
[----:B------:R-:W-:-:S05]  /*45a0*/  HFMA2 R31, -RZ, RZ, 0, 2.384185791015625e-07 ;  /* 0x00000004ff1f7431 */ /* 0x000fca00000001ff */
        /* <DEDUP_REMOVED lines=10> */
[----:B------:R-:W-:Y:S01]  /*4650*/  @P2 IMAD.MOV.U32 R32, RZ, RZ, RZ ;  /* 0x000000ffff202224 */ /* 0x000fe200078e00ff */
[C---:B------:R-:W-:Y:S01]  /*4660*/  ISETP.EQ.AND P2, PT, R31.reuse, 0x14, PT ;  /* 0x000000141f00780c */ /* 0x040fe20003f42270 */
[----:B------:R-:W-:Y:S01]  /*4670*/  @P3 IMAD.MOV.U32 R32, RZ, RZ, R18 ;  /* 0x000000ffff203224 */ /* 0x000fe200078e0012 */
[C---:B------:R-:W-:Y:S01]  /*4680*/  ISETP.EQ.AND P3, PT, R31.reuse, 0x18, PT ;  /* 0x000000181f00780c */ /* 0x040fe20003f62270 */
[----:B------:R-:W-:Y:S01]  /*4690*/  @P0 IMAD.MOV.U32 R32, RZ, RZ, R19 ;  /* 0x000000ffff200224 */ /* 0x000fe200078e0013 */
[C---:B------:R-:W-:Y:S02]  /*46a0*/  ISETP.EQ.AND P4, PT, R31.reuse, 0x1c, PT ;  /* 0x0000001c1f00780c */ /* 0x040fe40003f82270 */
[----:B------:R-:W-:-:S02]  /*46b0*/  ISETP.EQ.AND P5, PT, R31, 0x20, PT ;  /* 0x000000201f00780c */ /* 0x000fc40003fa2270 */
[----:B------:R-:W-:Y:S01]  /*46c0*/  MOV R31, R21 ;  /* 0x00000015001f7202 */ /* 0x000fe20000000f00 */
[----:B------:R-:W-:Y:S02]  /*46d0*/  IMAD.MOV.U32 R21, RZ, RZ, RZ ;  /* 0x000000ffff157224 */ /* 0x000fe400078e00ff */
        /* <DEDUP_REMOVED lines=9> */
[----:B------:R-:W-:-:S04]  /*4770*/  VIADD R30, R30, 0xffffffff ;  /* 0xffffffff1e1e7836 */ /* 0x000fc80000000000 */
[----:B------:R-:W-:-:S05]  /*4780*/  IMAD R30, R30, 0xc, RZ ;  /* 0x0000000c1e1e7824 */ /* 0x000fca00078e02ff */
[C---:B------:R-:W-:Y:S02]  /*4790*/  ISETP.EQ.AND P6, PT, R30.reuse, -0x4, PT ;  /* 0xfffffffc1e00780c */ /* 0x040fe40003fc2270 */
[C---:B------:R-:W-:Y:S02]  /*47a0*/  ISETP.EQ.AND P0, PT, R30.reuse, RZ, PT ;  /* 0x000000ff1e00720c */ /* 0x040fe40003f02270 */
        /* <DEDUP_REMOVED lines=13> */
[--C-:B------:R-:W-:Y:S02]  /*4880*/  @P5 IMAD.MOV.U32 R14, RZ, RZ, R31.reuse ;  /* 0x000000ffff0e5224 */ /* 0x100fe400078e001f */
[----:B------:R-:W-:Y:S02]  /*4890*/  @P6 MOV R15, R31 ;  /* 0x0000001f000f6202 */ /* 0x000fe40000000f00 */
[----:B------:R-:W-:Y:S01]  /*48a0*/  @P0 IMAD.MOV.U32 R0, RZ, RZ, R31 ;  /* 0x000000ffff000224 */ /* 0x000fe200078e001f */
[----:B------:R-:W-:Y:S06]  /*48b0*/  BRA `(.L_x_66) ;  /* 0x0000000000887947 */ /* 0x000fec0003800000 */
.L_x_68:
        /* <DEDUP_REMOVED lines=12> */
[--C-:B------:R-:W-:Y:S01]  /*4980*/  @P5 IMAD.MOV.U32 R21, RZ, RZ, R31.reuse ;  /* 0x000000ffff155224 */ /* 0x100fe200078e001f */
[----:B------:R-:W-:Y:S01]  /*4990*/  ISETP.NE.AND P5, PT, R32, RZ, PT ;  /* 0x000000ff2000720c */ /* 0x000fe20003fa5270 */
[----:B------:R-:W-:-:S10]  /*49a0*/  @P6 IMAD.MOV.U32 R18, RZ, RZ, R31 ;  /* 0x000000ffff126224 */ /* 0x000fd400078e001f */
[----:B------:R-:W-:Y:S02]  /*49b0*/  @P4 MOV R15, R31 ;  /* 0x0000001f000f4202 */ /* 0x000fe40000000f00 */
[----:B------:R-:W-:Y:S01]  /*49c0*/  @P5 IMAD.MOV.U32 R0, RZ, RZ, R31 ;  /* 0x000000ffff005224 */ /* 0x000fe200078e001f */
[----:B------:R-:W-:Y:S06]  /*49d0*/  BRA `(.L_x_66) ;  /* 0x0000000000407947 */ /* 0x000fec0003800000 */
.L_x_67:
        /* <DEDUP_REMOVED lines=14> */
[----:B------:R-:W-:Y:S02]  /*4ac0*/  @P4 IMAD.MOV.U32 R15, RZ, RZ, R31 ;  /* 0x000000ffff0f4224 */ /* 0x000fe400078e001f */
[----:B------:R-:W-:-:S07]  /*4ad0*/  @P5 MOV R0, R31 ;  /* 0x0000001f00005202 */ /* 0x000fce0000000f00 */
.L_x_66:
[----:B------:R-:W-:Y:S05]  /*4ae0*/  BSYNC.RECONVERGENT B3 ;  /* 0x0000000000037941 */ /* 0x000fea0003800200 */
.L_x_65:
        /* <DEDUP_REMOVED lines=14> */
.L_x_71:
[----:B------:R-:W-:-:S07]  /*4bd0*/  IMAD.MOV.U32 R0, RZ, RZ, R31 ;  /* 0x000000ffff007224 */ /* 0x000fce00078e001f */
.L_x_70:
[----:B------:R-:W-:Y:S05]  /*4be0*/  BSYNC.RECONVERGENT B3 ;  /* 0x0000000000037941 */ /* 0x000fea0003800200 */
.L_x_69:
[----:B------:R-:W-:Y:S01]  /*4bf0*/  ISETP.NE.AND P0, PT, R18, RZ, PT ;  /* 0x000000ff1200720c */ /* 0x000fe20003f05270 */
[----:B------:R-:W-:Y:S01]  /*4c00*/  BSSY.RECONVERGENT B3, `(.L_x_72) ;  /* 0x000005a000037945 */ /* 0x000fe20003800200 */
[----:B------:R-:W-:-:S11]  /*4c10*/  IMAD.MOV.U32 R32, RZ, RZ, RZ ;  /* 0x000000ffff207224 */ /* 0x000fd600078e00ff */
[----:B------:R-:W-:Y:S05]  /*4c20*/  @!P0 BRA `(.L_x_73) ;  /* 0x00000004005c8947 */ /* 0x000fea0003800000 */
[----:B------:R-:W-:-:S05]  /*4c30*/  HFMA2 R31, -RZ, RZ, 0, 4.76837158203125e-07 ;  /* 0x00000008ff1f7431 */ /* 0x000fca00000001ff */
        /* <DEDUP_REMOVED lines=10> */
[----:B------:R-:W-:Y:S01]  /*4ce0*/  @P2 IMAD.MOV.U32 R32, RZ, RZ, R21 ;  /* 0x000000ffff202224 */ /* 0x000fe200078e0015 */
[C---:B------:R-:W-:Y:S01]  /*4cf0*/  ISETP.EQ.AND P2, PT, R31.reuse, 0x14, PT ;  /* 0x000000141f00780c */ /* 0x040fe20003f42270 */
[----:B------:R-:W-:Y:S01]  /*4d00*/  @P3 IMAD.MOV.U32 R32, RZ, RZ, RZ ;  /* 0x000000ffff203224 */ /* 0x000fe200078e00ff */
        /* <DEDUP_REMOVED lines=18> */
[C---:B------:R-:W-:Y:S02]  /*4e30*/  ISETP.EQ.AND P0, PT, R30.reuse, -0x4, PT ;  /* 0xfffffffc1e00780c */ /* 0x040fe40003f02270 */
[C---:B------:R-:W-:Y:S02]  /*4e40*/  ISETP.EQ.AND P1, PT, R30.reuse, RZ, PT ;  /* 0x000000ff1e00720c */ /* 0x040fe40003f22270 */
        /* <DEDUP_REMOVED lines=13> */
[----:B------:R-:W-:Y:S01]  /*4f20*/  @P6 MOV R15, R31 ;  /* 0x0000001f000f6202 */ /* 0x000fe20000000f00 */
[----:B------:R-:W-:Y:S02]  /*4f30*/  IMAD.MOV.U32 R32, RZ, RZ, R18 ;  /* 0x000000ffff207224 */ /* 0x000fe400078e0012 */
[----:B------:R-:W-:Y:S01]  /*4f40*/  @P0 IMAD.MOV.U32 R0, RZ, RZ, R31 ;  /* 0x000000ffff000224 */ /* 0x000fe200078e001f */
[----:B------:R-:W-:Y:S06]  /*4f50*/  BRA `(.L_x_73) ;  /* 0x0000000000907947 */ /* 0x000fec0003800000 */
.L_x_75:
        /* <DEDUP_REMOVED lines=14> */
[----:B------:R-:W-:Y:S02]  /*5040*/  @P6 IMAD.MOV.U32 R18, RZ, RZ, R31 ;  /* 0x000000ffff126224 */ /* 0x000fe400078e001f */
[----:B------:R-:W-:-:S08]  /*5050*/  IMAD.MOV.U32 R32, RZ, RZ, RZ ;  /* 0x000000ffff207224 */ /* 0x000fd000078e00ff */
[--C-:B------:R-:W-:Y:S02]  /*5060*/  @P4 IMAD.MOV.U32 R15, RZ, RZ, R31.reuse ;  /* 0x000000ffff0f4224 */ /* 0x100fe400078e001f */
[----:B------:R-:W-:Y:S01]  /*5070*/  @P5 IMAD.MOV.U32 R0, RZ, RZ, R31 ;  /* 0x000000ffff005224 */ /* 0x000fe200078e001f */
[----:B------:R-:W-:Y:S06]  /*5080*/  BRA `(.L_x_73) ;  /* 0x0000000000447947 */ /* 0x000fec0003800000 */
.L_x_74:
        /* <DEDUP_REMOVED lines=16> */
[----:B------:R-:W-:-:S07]  /*5190*/  @P5 IMAD.MOV.U32 R0, RZ, RZ, R31 ;  /* 0x000000ffff005224 */ /* 0x000fce00078e001f */
.L_x_73:
[----:B------:R-:W-:Y:S05]  /*51a0*/  BSYNC.RECONVERGENT B3 ;  /* 0x0000000000037941 */ /* 0x000fea0003800200 */
.L_x_72:
        /* <DEDUP_REMOVED lines=11> */
[C---:B------:R-:W-:Y:S02]  /*5260*/  VIADD R10, R25.reuse, 0x10974f ;  /* 0x0010974f190a7836 */ /* 0x040fe40000000000 */
[----:B------:R-:W-:Y:S02]  /*5270*/  IMAD.MOV.U32 R12, RZ, RZ, R2 ;  /* 0x000000ffff0c7224 */ /* 0x000fe400078e0002 */
[----:B------:R-:W-:Y:S02]  /*5280*/  IMAD.MOV.U32 R23, RZ, RZ, R5 ;  /* 0x000000ffff177224 */ /* 0x000fe400078e0005 */
[----:B------:R-:W-:Y:S02]  /*5290*/  IMAD.MOV.U32 R22, RZ, RZ, R4 ;  /* 0x000000ffff167224 */ /* 0x000fe400078e0004 */
[----:B------:R-:W-:-:S07]  /*52a0*/  VIADD R25, R25, 0xb0f8a ;  /* 0x000b0f8a19197836 */ /* 0x000fce0000000000 */
.L_x_77:
[----:B------:R-:W-:Y:S01]  /*52b0*/  SHF.R.U32.HI R3, RZ, 0x2, R24 ;  /* 0x00000002ff037819 */ /* 0x000fe20000011618 */
[----:B------:R-:W-:Y:S02]  /*52c0*/  IMAD.SHL.U32 R2, R12, 0x10, RZ ;  /* 0x000000100c027824 */ /* 0x000fe400078e00ff */
[----:B------:R-:W-:Y:S01]  /*52d0*/  IMAD.MOV.U32 R11, RZ, RZ, R23 ;  /* 0x000000ffff0b7224 */ /* 0x000fe200078e0017 */
[----:B------:R-:W-:Y:S02]  /*52e0*/  LOP3.LUT R3, R3, R24, RZ, 0x3c, !PT ;  /* 0x0000001803037212 */ /* 0x000fe400078e3cff */
[----:B------:R-:W-:Y:S02]  /*52f0*/  SHF.R.U32.HI R24, RZ, 0x2, R13 ;  /* 0x00000002ff187819 */ /* 0x000fe4000001160d */
[C---:B------:R-:W-:Y:S02]  /*5300*/  SHF.L.U32 R4, R3.reuse, 0x1, RZ ;  /* 0x0000000103047819 */ /* 0x040fe400000006ff */
[----:B------:R-:W-:Y:S01]  /*5310*/  LOP3.LUT R5, R24, R13, RZ, 0x3c, !PT ;  /* 0x0000000d18057212 */ /* 0x000fe200078e3cff */
[----:B------:R-:W-:Y:S01]  /*5320*/  IMAD.MOV.U32 R24, RZ, RZ, R22 ;  /* 0x000000ffff187224 */ /* 0x000fe200078e0016 */
[----:B------:R-:W-:Y:S01]  /*5330*/  LOP3.LUT R3, R3, R4, R2, 0x96, !PT ;  /* 0x0000000403037212 */ /* 0x000fe200078e9602 */
[----:B------:R-:W-:-:S02]  /*5340*/  IMAD.MOV.U32 R22, RZ, RZ, R12 ;  /* 0x000000ffff167224 */ /* 0x000fc400078e000c */
[----:B------:R-:W-:Y:S01]  /*5350*/  IMAD.SHL.U32 R4, R5, 0x2, RZ ;  /* 0x0000000205047824 */ /* 0x000fe200078e00ff */
[----:B------:R-:W-:-:S05]  /*5360*/  LOP3.LUT R23, R3, R12, RZ, 0x3c, !PT ;  /* 0x0000000c03177212 */ /* 0x000fca00078e3cff */
[----:B------:R-:W-:-:S05]  /*5370*/  IMAD.SHL.U32 R2, R23, 0x10, RZ ;  /* 0x0000001017027824 */ /* 0x000fca00078e00ff */
[----:B------:R-:W-:Y:S01]  /*5380*/  LOP3.LUT R4, R5, R4, R2, 0x96, !PT ;  /* 0x0000000405047212 */ /* 0x000fe200078e9602 */
[----:B------:R-:W-:Y:S02]  /*5390*/  IMAD.IADD R2, R23, 0x1, R25 ;  /* 0x0000000117027824 */ /* 0x000fe400078e0219 */
[----:B------:R-:W-:Y:S01]  /*53a0*/  VIADD R25, R25, 0xb0f8a ;  /* 0x000b0f8a19197836 */ /* 0x000fe20000000000 */
[----:B------:R-:W-:Y:S01]  /*53b0*/  LOP3.LUT R3, R4, R23, RZ, 0x3c, !PT ;  /* 0x0000001704037212 */ /* 0x000fe200078e3cff */
[----:B------:R-:W-:-:S03]  /*53c0*/  IMAD.HI.U32 R2, R2, -0x55555555, RZ ;  /* 0xaaaaaaab02027827 */ /* 0x000fc600078e00ff */
[----:B------:R-:W-:Y:S01]  /*53d0*/  MOV R12, R3 ;  /* 0x00000003000c7202 */ /* 0x000fe20000000f00 */
[----:B------:R-:W-:Y:S01]  /*53e0*/  IMAD.IADD R4, R3, 0x1, R10 ;  /* 0x0000000103047824 */ /* 0x000fe200078e020a */
[----:B------:R-:W-:-:S03]  /*53f0*/  SHF.R.U32.HI R2, RZ, 0x1, R2 ;  /* 0x00000001ff027819 */ /* 0x000fc60000011602 */
[----:B------:R-:W-:-:S04]  /*5400*/  IMAD.HI.U32 R4, R4, -0x55555555, RZ ;  /* 0xaaaaaaab04047827 */ /* 0x000fc800078e00ff */
[----:B------:R-:W-:Y:S01]  /*5410*/  IMAD R5, R2, -0x3, R23 ;  /* 0xfffffffd02057824 */ /* 0x000fe200078e0217 */
[----:B------:R-:W-:-:S04]  /*5420*/  SHF.R.U32.HI R4, RZ, 0x1, R4 ;  /* 0x00000001ff047819 */ /* 0x000fc80000011604 */
[----:B------:R-:W-:Y:S01]  /*5430*/  IADD3 R5, PT, PT, R10, -0x587c5, R5 ;  /* 0xfffa783b0a057810 */ /* 0x000fe20007ffe005 */
[----:B------:R-:W-:-:S04]  /*5440*/  IMAD R13, R4, -0x3, R3 ;  /* 0xfffffffd040d7824 */ /* 0x000fc800078e0203 */
[----:B------:R-:W-:Y:S02]  /*5450*/  IMAD.IADD R2, R13, 0x1, R10 ;  /* 0x000000010d027824 */ /* 0x000fe400078e020a */
[----:B------:R-:W-:Y:S02]  /*5460*/  IMAD R5, R5, 0xc, RZ ;  /* 0x0000000c05057824 */ /* 0x000fe400078e02ff */
[----:B------:R-:W-:Y:S02]  /*5470*/  IMAD.MOV.U32 R13, RZ, RZ, R11 ;  /* 0x000000ffff0d7224 */ /* 0x000fe400078e000b */
[----:B------:R-:W-:Y:S02]  /*5480*/  IMAD R4, R2, 0x4, R5 ;  /* 0x0000000402047824 */ /* 0x000fe400078e0205 */
[----:B------:R-:W-:-:S03]  /*5490*/  VIADD R10, R10, 0xb0f8a ;  /* 0x000b0f8a0a0a7836 */ /* 0x000fc60000000000 */
        /* <DEDUP_REMOVED lines=12> */
[C---:B------:R-:W-:Y:S02]  /*5560*/  ISETP.EQ.AND P3, PT, R4.reuse, 0x18, PT ;  /* 0x000000180400780c */ /* 0x040fe40003f62270 */
[C---:B------:R-:W-:Y:S02]  /*5570*/  ISETP.EQ.AND P4, PT, R4.reuse, 0x1c, PT ;  /* 0x0000001c0400780c */ /* 0x040fe40003f82270 */
[----:B------:R-:W-:-:S02]  /*5580*/  ISETP.EQ.AND P5, PT, R4, 0x20, PT ;  /* 0x000000200400780c */ /* 0x000fc40003fa2270 */
[----:B------:R-:W-:-:S03]  /*5590*/  @P0 MOV R2, R19 ;  /* 0x0000001300020202 */ /* 0x000fc60000000f00 */
[----:B------:R-:W-:Y:S02]  /*55a0*/  @P1 IMAD.MOV.U32 R2, RZ, RZ, R16 ;  /* 0x000000ffff021224 */ /* 0x000fe400078e0010 */
[----:B------:R-:W-:Y:S02]  /*55b0*/  @P2 IMAD.MOV.U32 R2, RZ, RZ, R17 ;  /* 0x000000ffff022224 */ /* 0x000fe400078e0011 */
[----:B------:R-:W-:Y:S02]  /*55c0*/  @P3 IMAD.MOV.U32 R2, RZ, RZ, R14 ;  /* 0x000000ffff023224 */ /* 0x000fe400078e000e */
[----:B------:R-:W-:Y:S02]  /*55d0*/  @P4 IMAD.MOV.U32 R2, RZ, RZ, R15 ;  /* 0x000000ffff024224 */ /* 0x000fe400078e000f */
[----:B------:R-:W-:-:S05]  /*55e0*/  @P5 IMAD.MOV.U32 R2, RZ, RZ, R0 ;  /* 0x000000ffff025224 */ /* 0x000fca00078e0000 */
[----:B------:R-:W-:-:S13]  /*55f0*/  ISETP.NE.AND P6, PT, R2, RZ, PT ;  /* 0x000000ff0200720c */ /* 0x000fda0003fc5270 */
[----:B------:R-:W-:Y:S05]  /*5600*/  @P6 BRA `(.L_x_77) ;  /* 0xfffffffc00286947 */ /* 0x000fea000383ffff */
[----:B------:R-:W-:Y:S05]  /*5610*/  BSYNC.RECONVERGENT B3 ;  /* 0x0000000000037941 */ /* 0x000fea0003800200 */
.L_x_76:
[----:B------:R-:W-:Y:S01]  /*5620*/  SHF.R.U32.HI R2, RZ, 0x2, R24 ;  /* 0x00000002ff027819 */ /* 0x000fe20000011618 */
[----:B------:R-:W-:Y:S01]  /*5630*/  IMAD.SHL.U32 R3, R12, 0x10, RZ ;  /* 0x000000100c037824 */ /* 0x000fe200078e00ff */
[----:B------:R-:W-:Y:S01]  /*5640*/  P2R R13, PR, RZ, 0x10 ;  /* 0x00000010ff0d7803 */ /* 0x000fe20000000000 */
[----:B------:R-:W-:Y:S01]  /*5650*/  STG.E.64 desc[UR6][R6.64+0x8], R22 ;  /* 0x0000081606007986 */ /* 0x000fe2000c101b06 */
[----:B------:R-:W-:Y:S01]  /*5660*/  LOP3.LUT R2, R2, R24, RZ, 0x3c, !PT ;  /* 0x0000001802027212 */ /* 0x000fe200078e3cff */
[----:B------:R-:W-:Y:S01]  /*5670*/  IMAD.MOV.U32 R24, RZ, RZ, R11 ;  /* 0x000000ffff187224 */ /* 0x000fe200078e000b */
[----:B------:R-:W-:Y:S02]  /*5680*/  ISETP.NE.AND P4, PT, R26, RZ, PT ;  /* 0x000000ff1a00720c */ /* 0x000fe40003f85270 */
[----:B------:R-:W-:Y:S01]  /*5690*/  P2R R26, PR, RZ, 0x20 ;  /* 0x00000020ff1a7803 */ /* 0x000fe20000000000 */
[----:B------:R-:W-:Y:S01]  /*56a0*/  IMAD.SHL.U32 R4, R2, 0x2, RZ ;  /* 0x0000000202047824 */ /* 0x000fe200078e00ff */
[----:B------:R-:W-:-:S04]  /*56b0*/  ISETP.NE.AND P5, PT, R27, RZ, PT ;  /* 0x000000ff1b00720c */ /* 0x000fc80003fa5270 */
[----:B------:R-:W-:Y:S01]  /*56c0*/  LOP3.LUT R3, R2, R4, R3, 0x96, !PT ;  /* 0x0000000402037212 */ /* 0x000fe200078e9603 */
[----:B------:R-:W-:-:S03]  /*56d0*/  IMAD.MOV.U32 R4, RZ, RZ, R23 ;  /* 0x000000ffff047224 */ /* 0x000fc600078e0017 */
[----:B------:R-:W-:Y:S01]  /*56e0*/  LOP3.LUT R2, R3, R12, RZ, 0x3c, !PT ;  /* 0x0000000c03027212 */ /* 0x000fe200078e3cff */
[----:B------:R-:W-:-:S04]  /*56f0*/  IMAD.MOV.U32 R3, RZ, RZ, 0x2 ;  /* 0x00000002ff037424 */ /* 0x000fc800078e00ff */
[----:B------:R-:W-:-:S04]  /*5700*/  IMAD.IADD R25, R25, 0x1, R2 ;  /* 0x0000000119197824 */ /* 0x000fc800078e0202 */
[----:B------:R-:W-:-:S05]  /*5710*/  IMAD.HI.U32 R25, R25, -0x33333333, RZ ;  /* 0xcccccccd19197827 */ /* 0x000fca00078e00ff */
[----:B------:R-:W-:-:S05]  /*5720*/  SHF.R.U32.HI R25, RZ, 0x3, R25 ;  /* 0x00000003ff197819 */ /* 0x000fca0000011619 */
[----:B------:R-:W-:-:S04]  /*5730*/  IMAD R25, R25, -0xa, R2 ;  /* 0xfffffff619197824 */ /* 0x000fc800078e0202 */
[C---:B------:R-:W-:Y:S02]  /*5740*/  IMAD.IADD R25, R10.reuse, 0x1, R25 ;  /* 0x000000010a197824 */ /* 0x040fe400078e0219 */
[----:B------:R-:W-:-:S03]  /*5750*/  VIADD R10, R10, 0xfffa783b ;  /* 0xfffa783b0a0a7836 */ /* 0x000fc60000000000 */
[----:B------:R-:W-:Y:S02]  /*5760*/  ISETP.NE.AND P6, PT, R25, 0x587c5, PT ;  /* 0x000587c51900780c */ /* 0x000fe40003fc5270 */
[----:B------:R-:W-:Y:S02]  /*5770*/  STG.E.64 desc[UR6][R6.64], R10 ;  /* 0x0000000a06007986 */ /* 0x000fe4000c101b06 */
[----:B------:R-:W-:Y:S02]  /*5780*/  SEL R3, R3, 0x4, P6 ;  /* 0x0000000403037807 */ /* 0x000fe40003000000 */
[----:B------:R-:W-:Y:S01]  /*5790*/  ISETP.NE.AND P6, PT, R5, RZ, PT ;  /* 0x000000ff0500720c */ /* 0x000fe20003fc5270 */
[----:B------:R-:W-:Y:S02]  /*57a0*/  IMAD.MOV.U32 R5, RZ, RZ, R12 ;  /* 0x000000ffff057224 */ /* 0x000fe400078e000c */
[--C-:B------:R-:W-:Y:S01]  /*57b0*/  @P4 IMAD.MOV.U32 R20, RZ, RZ, R3.reuse ;  /* 0x000000ffff144224 */ /* 0x100fe200078e0003 */
[----:B------:R-:W-:Y:S01]  /*57c0*/  ISETP.NE.AND P4, PT, R13, RZ, PT ;  /* 0x000000ff0d00720c */ /* 0x000fe20003f85270 */
[--C-:B------:R-:W-:Y:S01]  /*57d0*/  @P5 IMAD.MOV.U32 R21, RZ, RZ, R3.reuse ;  /* 0x000000ffff155224 */ /* 0x100fe200078e0003 */
[----:B------:R-:W-:Y:S01]  /*57e0*/  ISETP.NE.AND P5, PT, R26, RZ, PT ;  /* 0x000000ff1a00720c */ /* 0x000fe20003fa5270 */
[--C-:B------:R-:W-:Y:S01]  /*57f0*/  @P0 IMAD.MOV.U32 R19, RZ, RZ, R3.reuse ;  /* 0x000000ffff130224 */ /* 0x100fe200078e0003 */
[----:B------:R-:W-:Y:S01]  /*5800*/  MOV R13, R2 ;  /* 0x00000002000d7202 */ /* 0x000fe20000000f00 */
[----:B------:R-:W-:-:S02]  /*5810*/  @P1 IMAD.MOV.U32 R16, RZ, RZ, R3 ;  /* 0x000000ffff101224 */ /* 0x000fc400078e0003 */
[--C-:B------:R-:W-:Y:S02]  /*5820*/  @P2 IMAD.MOV.U32 R17, RZ, RZ, R3.reuse ;  /* 0x000000ffff112224 */ /* 0x100fe400078e0003 */
[----:B------:R1:W-:Y:S01]  /*5830*/  STG.E.64 desc[UR6][R6.64+0x10], R12 ;  /* 0x0000100c06007986 */ /* 0x0003e2000c101b06 */
[--C-:B------:R-:W-:Y:S02]  /*5840*/  @P6 IMAD.MOV.U32 R18, RZ, RZ, R3.reuse ;  /* 0x000000ffff126224 */ /* 0x100fe400078e0003 */
[--C-:B------:R-:W-:Y:S02]  /*5850*/  @P3 IMAD.MOV.U32 R14, RZ, RZ, R3.reuse ;  /* 0x000000ffff0e3224 */ /* 0x100fe400078e0003 */
[--C-:B------:R-:W-:Y:S02]  /*5860*/  @P4 IMAD.MOV.U32 R15, RZ, RZ, R3.reuse ;  /* 0x000000ffff0f4224 */ /* 0x100fe400078e0003 */
[----:B------:R-:W-:Y:S01]  /*5870*/  @P5 IMAD.MOV.U32 R0, RZ, RZ, R3 ;  /* 0x000000ffff005224 */ /* 0x000fe200078e0003 */
[----:B-1----:R-:W-:Y:S01]  /*5880*/  MOV R13, R22 ;  /* 0x00000016000d7202 */ /* 0x002fe20000000f00 */
[----:B------:R-:W-:Y:S06]  /*5890*/  BRA `(.L_x_28) ;  /* 0x0000001400e47947 */ /* 0x000fec0003800000 */
.L_x_54:
        /* <DEDUP_REMOVED lines=11> */
[----:B------:R-:W-:Y:S01]  /*5950*/  IMAD.MOV.U32 R30, RZ, RZ, RZ ;  /* 0x000000ffff1e7224 */ /* 0x000fe200078e00ff */
        /* <DEDUP_REMOVED lines=10> */
.L_x_80:
[----:B------:R-:W-:-:S07]  /*5a00*/  IMAD.MOV.U32 R20, RZ, RZ, R25 ;  /* 0x000000ffff147224 */ /* 0x000fce00078e0019 */
.L_x_79:
[----:B------:R-:W-:Y:S05]  /*5a10*/  BSYNC.RECONVERGENT B3 ;  /* 0x0000000000037941 */ /* 0x000fea0003800200 */
.L_x_78:
[----:B------:R-:W-:Y:S01]  /*5a20*/  ISETP.NE.AND P0, PT, R14, RZ, PT ;  /* 0x000000ff0e00720c */ /* 0x000fe20003f05270 */
[----:B------:R-:W-:Y:S01]  /*5a30*/  BSSY.RECONVERGENT B3, `(.L_x_81) ;  /* 0x0000048000037945 */ /* 0x000fe20003800200 */
[----:B------:R-:W-:-:S11]  /*5a40*/  IMAD.MOV.U32 R28, RZ, RZ, R16 ;  /* 0x000000ffff1c7224 */ /* 0x000fd600078e0010 */
[----:B------:R-:W-:Y:S05]  /*5a50*/  @!P0 BRA `(.L_x_82) ;  /* 0x0000000400148947 */ /* 0x000fea0003800000 */
[----:B------:R-:W-:Y:S02]  /*5a60*/  IMAD R30, R30, 0xc, RZ ;  /* 0x0000000c1e1e7824 */ /* 0x000fe400078e02ff */
[----:B------:R-:W-:-:S03]  /*5a70*/  IMAD.MOV.U32 R14, RZ, RZ, RZ ;  /* 0x000000ffff0e7224 */ /* 0x000fc600078e00ff */
[C---:B------:R-:W-:Y:S02]  /*5a80*/  ISETP.EQ.AND P0, PT, R30.reuse, RZ, PT ;  /* 0x000000ff1e00720c */ /* 0x040fe40003f02270 */
[C---:B------:R-:W-:Y:S02]  /*5a90*/  ISETP.EQ.AND P1, PT, R30.reuse, 0x4, PT ;  /* 0x000000041e00780c */ /* 0x040fe40003f22270 */
[C---:B------:R-:W-:Y:S02]  /*5aa0*/  ISETP.EQ.AND P2, PT, R30.reuse, 0x8, PT ;  /* 0x000000081e00780c */ /* 0x040fe40003f42270 */
[C---:B------:R-:W-:Y:S02]  /*5ab0*/  ISETP.EQ.AND P3, PT, R30.reuse, 0xc, PT ;  /* 0x0000000c1e00780c */ /* 0x040fe40003f62270 */
[C---:B------:R-:W-:Y:S02]  /*5ac0*/  ISETP.EQ.AND P4, PT, R30.reuse, 0x10, PT ;  /* 0x000000101e00780c */ /* 0x040fe40003f82270 */
[----:B------:R-:W-:-:S02]  /*5ad0*/  ISETP.EQ.AND P5, PT, R30, 0x14, PT ;  /* 0x000000141e00780c */ /* 0x000fc40003fa2270 */
[----:B------:R-:W-:Y:S01]  /*5ae0*/  ISETP.EQ.AND P6, PT, R30, 0x18, PT ;  /* 0x000000181e00780c */ /* 0x000fe20003fc2270 */
[----:B------:R-:W-:Y:S02]  /*5af0*/  @P0 IMAD.MOV.U32 R28, RZ, RZ, R20 ;  /* 0x000000ffff1c0224 */ /* 0x000fe400078e0014 */
[----:B------:R-:W-:Y:S02]  /*5b00*/  @P1 MOV R28, R21 ;  /* 0x00000015001c1202 */ /* 0x000fe40000000f00 */
[----:B------:R-:W-:Y:S01]  /*5b10*/  @P2 IMAD.MOV.U32 R28, RZ, RZ, R18 ;  /* 0x000000ffff1c2224 */ /* 0x000fe200078e0012 */
[----:B------:R-:W-:Y:S01]  /*5b20*/  P2R R31, PR, RZ, 0x40 ;  /* 0x00000040ff1f7803 */ /* 0x000fe20000000000 */
[----:B------:R-:W-:Y:S02]  /*5b30*/  @P3 IMAD.MOV.U32 R28, RZ, RZ, R19 ;  /* 0x000000ffff1c3224 */ /* 0x000fe400078e0013 */
[----:B------:R-:W-:Y:S02]  /*5b40*/  @P4 IMAD.MOV.U32 R28, RZ, RZ, R16 ;  /* 0x000000ffff1c4224 */ /* 0x000fe400078e0010 */
[----:B------:R-:W-:-:S02]  /*5b50*/  @P5 IMAD.MOV.U32 R28, RZ, RZ, R17 ;  /* 0x000000ffff1c5224 */ /* 0x000fc400078e0011 */
[----:B------:R-:W-:Y:S01]  /*5b60*/  @P6 IMAD.MOV.U32 R28, RZ, RZ, RZ ;  /* 0x000000ffff1c6224 */ /* 0x000fe200078e00ff */
[----:B------:R-:W-:-:S04]  /*5b70*/  ISETP.EQ.AND P6, PT, R30, 0x1c, PT ;  /* 0x0000001c1e00780c */ /* 0x000fc80003fc2270 */
[----:B------:R-:W-:-:S09]  /*5b80*/  P2R R32, PR, RZ, 0x40 ;  /* 0x00000040ff207803 */ /* 0x000fd20000000000 */
[----:B------:R-:W-:Y:S01]  /*5b90*/  @P6 IMAD.MOV.U32 R28, RZ, RZ, R15 ;  /* 0x000000ffff1c6224 */ /* 0x000fe200078e000f */
[----:B------:R-:W-:-:S04]  /*5ba0*/  ISETP.EQ.AND P6, PT, R30, 0x20, PT ;  /* 0x000000201e00780c */ /* 0x000fc80003fc2270 */
[----:B------:R-:W-:-:S09]  /*5bb0*/  P2R R33, PR, RZ, 0x40 ;  /* 0x00000040ff217803 */ /* 0x000fd20000000000 */
[----:B------:R-:W-:-:S05]  /*5bc0*/  @P6 IMAD.MOV.U32 R28, RZ, RZ, R0 ;  /* 0x000000ffff1c6224 */ /* 0x000fca00078e0000 */
[----:B------:R-:W-:-:S13]  /*5bd0*/  ISETP.NE.AND P6, PT, R28, RZ, PT ;  /* 0x000000ff1c00720c */ /* 0x000fda0003fc5270 */
[----:B------:R-:W-:Y:S05]  /*5be0*/  @!P6 BRA `(.L_x_83) ;  /* 0x00000000007ce947 */ /* 0x000fea0003800000 */
[----:B------:R-:W-:-:S13]  /*5bf0*/  ISETP.NE.AND P6, PT, R28, R11, PT ;  /* 0x0000000b1c00720c */ /* 0x000fda0003fc5270 */
[----:B------:R-:W-:Y:S05]  /*5c00*/  @!P6 BRA `(.L_x_84) ;  /* 0x000000000038e947 */ /* 0x000fea0003800000 */
[--C-:B------:R-:W-:Y:S01]  /*5c10*/  @P0 IMAD.MOV.U32 R19, RZ, RZ, R11.reuse ;  /* 0x000000ffff130224 */ /* 0x100fe200078e000b */
[----:B------:R-:W-:Y:S01]  /*5c20*/  @P1 MOV R16, R11 ;  /* 0x0000000b00101202 */ /* 0x000fe20000000f00 */
[--C-:B------:R-:W-:Y:S01]  /*5c30*/  @P2 IMAD.MOV.U32 R17, RZ, RZ, R11.reuse ;  /* 0x000000ffff112224 */ /* 0x100fe200078e000b */
[C---:B------:R-:W-:Y:S01]  /*5c40*/  ISETP.EQ.AND P6, PT, R30.reuse, -0xc, PT ;  /* 0xfffffff41e00780c */ /* 0x040fe20003fc2270 */
[--C-:B------:R-:W-:Y:S01]  /*5c50*/  @P3 IMAD.MOV.U32 R14, RZ, RZ, R11.reuse ;  /* 0x000000ffff0e3224 */ /* 0x100fe200078e000b */
[C---:B------:R-:W-:Y:S01]  /*5c60*/  ISETP.EQ.AND P0, PT, R30.reuse, -0x8, PT ;  /* 0xfffffff81e00780c */ /* 0x040fe20003f02270 */
[--C-:B------:R-:W-:Y:S01]  /*5c70*/  @P4 IMAD.MOV.U32 R15, RZ, RZ, R11.reuse ;  /* 0x000000ffff0f4224 */ /* 0x100fe200078e000b */
[----:B------:R-:W-:Y:S01]  /*5c80*/  ISETP.EQ.AND P1, PT, R30, -0x4, PT ;  /* 0xfffffffc1e00780c */ /* 0x000fe20003f22270 */
[----:B------:R-:W-:Y:S02]  /*5c90*/  @P5 IMAD.MOV.U32 R0, RZ, RZ, R11 ;  /* 0x000000ffff005224 */ /* 0x000fe400078e000b */
[----:B------:R-:W-:-:S06]  /*5ca0*/  IMAD.MOV.U32 R28, RZ, RZ, R16 ;  /* 0x000000ffff1c7224 */ /* 0x000fcc00078e0010 */
[--C-:B------:R-:W-:Y:S02]  /*5cb0*/  @P6 IMAD.MOV.U32 R20, RZ, RZ, R11.reuse ;  /* 0x000000ffff146224 */ /* 0x100fe400078e000b */
[--C-:B------:R-:W-:Y:S02]  /*5cc0*/  @P0 IMAD.MOV.U32 R21, RZ, RZ, R11.reuse ;  /* 0x000000ffff150224 */ /* 0x100fe400078e000b */
[----:B------:R-:W-:Y:S01]  /*5cd0*/  @P1 IMAD.MOV.U32 R18, RZ, RZ, R11 ;  /* 0x000000ffff121224 */ /* 0x000fe200078e000b */
[----:B------:R-:W-:Y:S06]  /*5ce0*/  BRA `(.L_x_82) ;  /* 0x0000000000707947 */ /* 0x000fec0003800000 */
.L_x_84:
[----:B------:R-:W-:Y:S01]  /*5cf0*/  IMAD.SHL.U32 R28, R11, 0x2, RZ ;  /* 0x000000020b1c7824 */ /* 0x000fe200078e00ff */
[----:B------:R-:W-:-:S03]  /*5d00*/  ISETP.NE.AND P6, PT, R33, RZ, PT ;  /* 0x000000ff2100720c */ /* 0x000fc60003fc5270 */
[--C-:B------:R-:W-:Y:S01]  /*5d10*/  @P1 IMAD.MOV.U32 R21, RZ, RZ, R28.reuse ;  /* 0x000000ffff151224 */ /* 0x100fe200078e001c */
[----:B------:R-:W-:Y:S01]  /*5d20*/  @P0 MOV R20, R28 ;  /* 0x0000001c00140202 */ /* 0x000fe20000000f00 */
[--C-:B------:R-:W-:Y:S01]  /*5d30*/  @P2 IMAD.MOV.U32 R18, RZ, RZ, R28.reuse ;  /* 0x000000ffff122224 */ /* 0x100fe200078e001c */
[----:B------:R-:W-:Y:S01]  /*5d40*/  ISETP.NE.AND P0, PT, R32, RZ, PT ;  /* 0x000000ff2000720c */ /* 0x000fe20003f05270 */
[--C-:B------:R-:W-:Y:S01]  /*5d50*/  @P3 IMAD.MOV.U32 R19, RZ, RZ, R28.reuse ;  /* 0x000000ffff133224 */ /* 0x100fe200078e001c */
[----:B------:R-:W-:Y:S01]  /*5d60*/  ISETP.NE.AND P1, PT, R31, RZ, PT ;  /* 0x000000ff1f00720c */ /* 0x000fe20003f25270 */
[--C-:B------:R-:W-:Y:S02]  /*5d70*/  @P4 IMAD.MOV.U32 R16, RZ, RZ, R28.reuse ;  /* 0x000000ffff104224 */ /* 0x100fe400078e001c */
[--C-:B------:R-:W-:Y:S02]  /*5d80*/  @P5 IMAD.MOV.U32 R17, RZ, RZ, R28.reuse ;  /* 0x000000ffff115224 */ /* 0x100fe400078e001c */
[----:B------:R-:W-:-:S06]  /*5d90*/  @P6 IMAD.MOV.U32 R0, RZ, RZ, R28 ;  /* 0x000000ffff006224 */ /* 0x000fcc00078e001c */
[--C-:B------:R-:W-:Y:S02]  /*5da0*/  @P0 IMAD.MOV.U32 R15, RZ, RZ, R28.reuse ;  /* 0x000000ffff0f0224 */ /* 0x100fe400078e001c */
[----:B------:R-:W-:Y:S02]  /*5db0*/  @P1 IMAD.MOV.U32 R14, RZ, RZ, R28 ;  /* 0x000000ffff0e1224 */ /* 0x000fe400078e001c */
[----:B------:R-:W-:Y:S01]  /*5dc0*/  IMAD.MOV.U32 R28, RZ, RZ, R23 ;  /* 0x000000ffff1c7224 */ /* 0x000fe200078e0017 */
[----:B------:R-:W-:Y:S06]  /*5dd0*/  BRA `(.L_x_82) ;  /* 0x0000000000347947 */ /* 0x000fec0003800000 */
.L_x_83:
[----:B------:R-:W-:Y:S01]  /*5de0*/  @P0 MOV R20, R11 ;  /* 0x0000000b00140202 */ /* 0x000fe20000000f00 */
[--C-:B------:R-:W-:Y:S01]  /*5df0*/  @P1 IMAD.MOV.U32 R21, RZ, RZ, R11.reuse ;  /* 0x000000ffff151224 */ /* 0x100fe200078e000b */
[----:B------:R-:W-:Y:S01]  /*5e00*/  ISETP.NE.AND P6, PT, R33, RZ, PT ;  /* 0x000000ff2100720c */ /* 0x000fe20003fc5270 */
[--C-:B------:R-:W-:Y:S01]  /*5e10*/  @P2 IMAD.MOV.U32 R18, RZ, RZ, R11.reuse ;  /* 0x000000ffff122224 */ /* 0x100fe200078e000b */
[----:B------:R-:W-:Y:S01]  /*5e20*/  ISETP.NE.AND P0, PT, R32, RZ, PT ;  /* 0x000000ff2000720c */ /* 0x000fe20003f05270 */
[--C-:B------:R-:W-:Y:S01]  /*5e30*/  @P3 IMAD.MOV.U32 R19, RZ, RZ, R11.reuse ;  /* 0x000000ffff133224 */ /* 0x100fe200078e000b */
[----:B------:R-:W-:Y:S01]  /*5e40*/  ISETP.NE.AND P1, PT, R31, RZ, PT ;  /* 0x000000ff1f00720c */ /* 0x000fe20003f25270 */
[--C-:B------:R-:W-:Y:S02]  /*5e50*/  @P4 IMAD.MOV.U32 R16, RZ, RZ, R11.reuse ;  /* 0x000000ffff104224 */ /* 0x100fe400078e000b */
[----:B------:R-:W-:Y:S02]  /*5e60*/  @P5 IMAD.MOV.U32 R17, RZ, RZ, R11 ;  /* 0x000000ffff115224 */ /* 0x000fe400078e000b */
[----:B------:R-:W-:-:S04]  /*5e70*/  IMAD.MOV.U32 R28, RZ, RZ, R23 ;  /* 0x000000ffff1c7224 */ /* 0x000fc800078e0017 */
[--C-:B------:R-:W-:Y:S02]  /*5e80*/  @P6 IMAD.MOV.U32 R0, RZ, RZ, R11.reuse ;  /* 0x000000ffff006224 */ /* 0x100fe400078e000b */
[--C-:B------:R-:W-:Y:S02]  /*5e90*/  @P0 IMAD.MOV.U32 R15, RZ, RZ, R11.reuse ;  /* 0x000000ffff0f0224 */ /* 0x100fe400078e000b */
[----:B------:R-:W-:-:S07]  /*5ea0*/  @P1 IMAD.MOV.U32 R14, RZ, RZ, R11 ;  /* 0x000000ffff0e1224 */ /* 0x000fce00078e000b */
.L_x_82:
[----:B------:R-:W-:Y:S05]  /*5eb0*/  BSYNC.RECONVERGENT B3 ;  /* 0x0000000000037941 */ /* 0x000fea0003800200 */
.L_x_81:
[----:B------:R-:W-:Y:S01]  /*5ec0*/  ISETP.NE.AND P0, PT, R28, RZ, PT ;  /* 0x000000ff1c00720c */ /* 0x000fe20003f05270 */
[----:B------:R-:W-:Y:S01]  /*5ed0*/  BSSY.RECONVERGENT B3, `(.L_x_85) ;  /* 0x000000d000037945 */ /* 0x000fe20003800200 */
[----:B------:R-:W-:-:S11]  /*5ee0*/  HFMA2 R30, -RZ, RZ, 0, 0 ;  /* 0x00000000ff1e7431 */ /* 0x000fd600000001ff */
[----:B------:R-:W-:Y:S05]  /*5ef0*/  @!P0 BRA `(.L_x_86) ;  /* 0x0000000000288947 */ /* 0x000fea0003800000 */
        /* <DEDUP_REMOVED lines=9> */
.L_x_87:
[----:B------:R-:W-:-:S07]  /*5f90*/  IMAD.MOV.U32 R21, RZ, RZ, R28 ;  /* 0x000000ffff157224 */ /* 0x000fce00078e001c */
.L_x_86:
[----:B------:R-:W-:Y:S05]  /*5fa0*/  BSYNC.RECONVERGENT B3 ;  /* 0x0000000000037941 */ /* 0x000fea0003800200 */
.L_x_85:
[----:B------:R-:W-:Y:S01]  /*5fb0*/  ISETP.NE.AND P0, PT, R12, RZ, PT ;  /* 0x000000ff0c00720c */ /* 0x000fe20003f05270 */
[----:B------:R-:W-:-:S12]  /*5fc0*/  BSSY.RECONVERGENT B3, `(.L_x_88) ;  /* 0x0000044000037945 */ /* 0x000fd80003800200 */
[----:B------:R-:W-:Y:S05]  /*5fd0*/  @!P0 BRA `(.L_x_89) ;  /* 0x0000000400088947 */ /* 0x000fea0003800000 */
[----:B------:R-:W-:Y:S02]  /*5fe0*/  IMAD R30, R30, 0xc, RZ ;  /* 0x0000000c1e1e7824 */ /* 0x000fe400078e02ff */
[----:B------:R-:W-:-:S03]  /*5ff0*/  IMAD.MOV.U32 R15, RZ, RZ, RZ ;  /* 0x000000ffff0f7224 */ /* 0x000fc600078e00ff */
[C---:B------:R-:W-:Y:S02]  /*6000*/  ISETP.EQ.AND P0, PT, R30.reuse, -0x4, PT ;  /* 0xfffffffc1e00780c */ /* 0x040fe40003f02270 */
[C---:B------:R-:W-:Y:S02]  /*6010*/  ISETP.EQ.AND P1, PT, R30.reuse, RZ, PT ;  /* 0x000000ff1e00720c */ /* 0x040fe40003f22270 */
[C---:B------:R-:W-:Y:S02]  /*6020*/  ISETP.EQ.AND P2, PT, R30.reuse, 0x4, PT ;  /* 0x000000041e00780c */ /* 0x040fe40003f42270 */
[C---:B------:R-:W-:Y:S02]  /*6030*/  ISETP.EQ.AND P3, PT, R30.reuse, 0x8, PT ;  /* 0x000000081e00780c */ /* 0x040fe40003f62270 */
[C---:B------:R-:W-:Y:S02]  /*6040*/  ISETP.EQ.AND P4, PT, R30.reuse, 0xc, PT ;  /* 0x0000000c1e00780c */ /* 0x040fe40003f82270 */
[----:B------:R-:W-:-:S02]  /*6050*/  ISETP.EQ.AND P5, PT, R30, 0x10, PT ;  /* 0x000000101e00780c */ /* 0x000fc40003fa2270 */
[----:B------:R-:W-:Y:S01]  /*6060*/  ISETP.EQ.AND P6, PT, R30, 0x14, PT ;  /* 0x000000141e00780c */ /* 0x000fe20003fc2270 */
[----:B------:R-:W-:Y:S02]  /*6070*/  @P0 IMAD.MOV.U32 R31, RZ, RZ, R20 ;  /* 0x000000ffff1f0224 */ /* 0x000fe400078e0014 */
[----:B------:R-:W-:Y:S01]  /*6080*/  @P1 IMAD.MOV.U32 R31, RZ, RZ, R21 ;  /* 0x000000ffff1f1224 */ /* 0x000fe200078e0015 */
[----:B------:R-:W-:Y:S01]  /*6090*/  P2R R28, PR, RZ, 0x40 ;  /* 0x00000040ff1c7803 */ /* 0x000fe20000000000 */
[----:B------:R-:W-:Y:S02]  /*60a0*/  @P2 IMAD.MOV.U32 R31, RZ, RZ, R18 ;  /* 0x000000ffff1f2224 */ /* 0x000fe400078e0012 */
[----:B------:R-:W-:Y:S02]  /*60b0*/  @P3 MOV R31, R19 ;  /* 0x00000013001f3202 */ /* 0x000fe40000000f00 */
[----:B------:R-:W-:Y:S02]  /*60c0*/  @P4 IMAD.MOV.U32 R31, RZ, RZ, R16 ;  /* 0x000000ffff1f4224 */ /* 0x000fe400078e0010 */
[----:B------:R-:W-:-:S02]  /*60d0*/  @P5 IMAD.MOV.U32 R31, RZ, RZ, R17 ;  /* 0x000000ffff1f5224 */ /* 0x000fc400078e0011 */
[----:B------:R-:W-:Y:S01]  /*60e0*/  @P6 IMAD.MOV.U32 R31, RZ, RZ, R14 ;  /* 0x000000ffff1f6224 */ /* 0x000fe200078e000e */
[----:B------:R-:W-:-:S04]  /*60f0*/  ISETP.EQ.AND P6, PT, R30, 0x18, PT ;  /* 0x000000181e00780c */ /* 0x000fc80003fc2270 */
[----:B------:R-:W-:-:S09]  /*6100*/  P2R R32, PR, RZ, 0x40 ;  /* 0x00000040ff207803 */ /* 0x000fd20000000000 */
[----:B------:R-:W-:Y:S01]  /*6110*/  @P6 IMAD.MOV.U32 R31, RZ, RZ, RZ ;  /* 0x000000ffff1f6224 */ /* 0x000fe200078e00ff */
        /* <DEDUP_REMOVED lines=8> */
[C---:B------:R-:W-:Y:S01]  /*61a0*/  ISETP.EQ.AND P6, PT, R30.reuse, -0x10, PT ;  /* 0xfffffff01e00780c */ /* 0x040fe20003fc2270 */
[--C-:B------:R-:W-:Y:S01]  /*61b0*/  @P1 IMAD.MOV.U32 R16, RZ, RZ, R12.reuse ;  /* 0x000000ffff101224 */ /* 0x100fe200078e000c */
[C---:B------:R-:W-:Y:S01]  /*61c0*/  ISETP.EQ.AND P0, PT, R30.reuse, -0xc, PT ;  /* 0xfffffff41e00780c */ /* 0x040fe20003f02270 */
[--C-:B------:R-:W-:Y:S01]  /*61d0*/  @P2 IMAD.MOV.U32 R17, RZ, RZ, R12.reuse ;  /* 0x000000ffff112224 */ /* 0x100fe200078e000c */
[----:B------:R-:W-:Y:S01]  /*61e0*/  ISETP.EQ.AND P1, PT, R30, -0x8, PT ;  /* 0xfffffff81e00780c */ /* 0x000fe20003f22270 */
[--C-:B------:R-:W-:Y:S01]  /*61f0*/  @P4 IMAD.MOV.U32 R15, RZ, RZ, R12.reuse ;  /* 0x000000ffff0f4224 */ /* 0x100fe200078e000c */
[----:B------:R-:W-:Y:S01]  /*6200*/  @P3 MOV R14, R12 ;  /* 0x0000000c000e3202 */ /* 0x000fe20000000f00 */
[----:B------:R-:W-:-:S06]  /*6210*/  @P5 IMAD.MOV.U32 R0, RZ, RZ, R12 ;  /* 0x000000ffff005224 */ /* 0x000fcc00078e000c */
[--C-:B------:R-:W-:Y:S02]  /*6220*/  @P6 IMAD.MOV.U32 R20, RZ, RZ, R12.reuse ;  /* 0x000000ffff146224 */ /* 0x100fe400078e000c */
[--C-:B------:R-:W-:Y:S02]  /*6230*/  @P0 IMAD.MOV.U32 R21, RZ, RZ, R12.reuse ;  /* 0x000000ffff150224 */ /* 0x100fe400078e000c */
[----:B------:R-:W-:Y:S01]  /*6240*/  @P1 IMAD.MOV.U32 R18, RZ, RZ, R12 ;  /* 0x000000ffff121224 */ /* 0x000fe200078e000c */
[----:B------:R-:W-:Y:S06]  /*6250*/  BRA `(.L_x_89) ;  /* 0x0000000000687947 */ /* 0x000fec0003800000 */
.L_x_91:
[----:B------:R-:W-:Y:S01]  /*6260*/  IMAD.SHL.U32 R30, R12, 0x2, RZ ;  /* 0x000000020c1e7824 */ /* 0x000fe200078e00ff */
[----:B------:R-:W-:-:S03]  /*6270*/  ISETP.NE.AND P6, PT, R33, RZ, PT ;  /* 0x000000ff2100720c */ /* 0x000fc60003fc5270 */
[--C-:B------:R-:W-:Y:S01]  /*6280*/  @P0 IMAD.MOV.U32 R20, RZ, RZ, R30.reuse ;  /* 0x000000ffff140224 */ /* 0x100fe200078e001e */
[----:B------:R-:W-:Y:S01]  /*6290*/  ISETP.NE.AND P0, PT, R32, RZ, PT ;  /* 0x000000ff2000720c */ /* 0x000fe20003f05270 */
[--C-:B------:R-:W-:Y:S01]  /*62a0*/  @P1 IMAD.MOV.U32 R21, RZ, RZ, R30.reuse ;  /* 0x000000ffff151224 */ /* 0x100fe200078e001e */
[----:B------:R-:W-:Y:S01]  /*62b0*/  ISETP.NE.AND P1, PT, R28, RZ, PT ;  /* 0x000000ff1c00720c */ /* 0x000fe20003f25270 */
[--C-:B------:R-:W-:Y:S01]  /*62c0*/  @P2 IMAD.MOV.U32 R18, RZ, RZ, R30.reuse ;  /* 0x000000ffff122224 */ /* 0x100fe200078e001e */
[----:B------:R-:W-:Y:S01]  /*62d0*/  @P3 MOV R19, R30 ;  /* 0x0000001e00133202 */ /* 0x000fe20000000f00 */
[--C-:B------:R-:W-:Y:S02]  /*62e0*/  @P4 IMAD.MOV.U32 R16, RZ, RZ, R30.reuse ;  /* 0x000000ffff104224 */ /* 0x100fe400078e001e */
[--C-:B------:R-:W-:Y:S02]  /*62f0*/  @P5 IMAD.MOV.U32 R17, RZ, RZ, R30.reuse ;  /* 0x000000ffff115224 */ /* 0x100fe400078e001e */
[----:B------:R-:W-:-:S04]  /*6300*/  @P6 IMAD.MOV.U32 R0, RZ, RZ, R30 ;  /* 0x000000ffff006224 */ /* 0x000fc800078e001e */
[--C-:B------:R-:W-:Y:S02]  /*6310*/  @P0 IMAD.MOV.U32 R15, RZ, RZ, R30.reuse ;  /* 0x000000ffff0f0224 */ /* 0x100fe400078e001e */
[----:B------:R-:W-:Y:S01]  /*6320*/  @P1 IMAD.MOV.U32 R14, RZ, RZ, R30 ;  /* 0x000000ffff0e1224 */ /* 0x000fe200078e001e */
[----:B------:R-:W-:Y:S06]  /*6330*/  BRA `(.L_x_89) ;  /* 0x0000000000307947 */ /* 0x000fec0003800000 */
.L_x_90:
[--C-:B------:R-:W-:Y:S01]  /*6340*/  @P0 IMAD.MOV.U32 R20, RZ, RZ, R12.reuse ;  /* 0x000000ffff140224 */ /* 0x100fe200078e000c */
[----:B------:R-:W-:Y:S01]  /*6350*/  ISETP.NE.AND P6, PT, R33, RZ, PT ;  /* 0x000000ff2100720c */ /* 0x000fe20003fc5270 */
[--C-:B------:R-:W-:Y:S01]  /*6360*/  @P1 IMAD.MOV.U32 R21, RZ, RZ, R12.reuse ;  /* 0x000000ffff151224 */ /* 0x100fe200078e000c */
[----:B------:R-:W-:Y:S01]  /*6370*/  ISETP.NE.AND P0, PT, R32, RZ, PT ;  /* 0x000000ff2000720c */ /* 0x000fe20003f05270 */
[--C-:B------:R-:W-:Y:S01]  /*6380*/  @P2 IMAD.MOV.U32 R18, RZ, RZ, R12.reuse ;  /* 0x000000ffff122224 */ /* 0x100fe200078e000c */
[----:B------:R-:W-:Y:S01]  /*6390*/  ISETP.NE.AND P1, PT, R28, RZ, PT ;  /* 0x000000ff1c00720c */ /* 0x000fe20003f25270 */
[--C-:B------:R-:W-:Y:S01]  /*63a0*/  @P3 IMAD.MOV.U32 R19, RZ, RZ, R12.reuse ;  /* 0x000000ffff133224 */ /* 0x100fe200078e000c */
[----:B------:R-:W-:Y:S01]  /*63b0*/  @P4 MOV R16, R12 ;  /* 0x0000000c00104202 */ /* 0x000fe20000000f00 */
[----:B------:R-:W-:-:S06]  /*63c0*/  @P5 IMAD.MOV.U32 R17, RZ, RZ, R12 ;  /* 0x000000ffff115224 */ /* 0x000fcc00078e000c */
[--C-:B------:R-:W-:Y:S02]  /*63d0*/  @P6 IMAD.MOV.U32 R0, RZ, RZ, R12.reuse ;  /* 0x000000ffff006224 */ /* 0x100fe400078e000c */
[--C-:B------:R-:W-:Y:S02]  /*63e0*/  @P0 IMAD.MOV.U32 R15, RZ, RZ, R12.reuse ;  /* 0x000000ffff0f0224 */ /* 0x100fe400078e000c */
[----:B------:R-:W-:-:S07]  /*63f0*/  @P1 IMAD.MOV.U32 R14, RZ, RZ, R12 ;  /* 0x000000ffff0e1224 */ /* 0x000fce00078e000c */
.L_x_89:
[----:B------:R-:W-:Y:S05]  /*6400*/  BSYNC.RECONVERGENT B3 ;  /* 0x0000000000037941 */ /* 0x000fea0003800200 */
.L_x_88:
[----:B------:R-:W-:Y:S01]  /*6410*/  ISETP.NE.AND P0, PT, R17, RZ, PT ;  /* 0x000000ff1100720c */ /* 0x000fe20003f05270 */
[----:B------:R-:W-:Y:S01]  /*6420*/  BSSY.RECONVERGENT B3, `(.L_x_92) ;  /* 0x000000e000037945 */ /* 0x000fe20003800200 */
[----:B------:R-:W-:-:S11]  /*6430*/  IMAD.MOV.U32 R30, RZ, RZ, RZ ;  /* 0x000000ffff1e7224 */ /* 0x000fd600078e00ff */
[----:B------:R-:W-:Y:S05]  /*6440*/  @!P0 BRA `(.L_x_93) ;  /* 0x00000000002c8947 */ /* 0x000fea0003800000 */
[----:B------:R-:W-:Y:S01]  /*6450*/  ISETP.NE.AND P0, PT, R18, RZ, PT ;  /* 0x000000ff1200720c */ /* 0x000fe20003f05270 */
[----:B------:R-:W-:Y:S02]  /*6460*/  IMAD.MOV.U32 R31, RZ, RZ, R17 ;  /* 0x000000ffff1f7224 */ /* 0x000fe400078e0011 */
[----:B------:R-:W-:-:S10]  /*6470*/  IMAD.MOV.U32 R17, RZ, RZ, RZ ;  /* 0x000000ffff117224 */ /* 0x000fd400078e00ff */
[----:B------:R-:W-:Y:S05]  /*6480*/  @!P0 BRA `(.L_x_94) ;  /* 0x0000000000188947 */ /* 0x000fea0003800000 */
[----:B------:R-:W-:-:S13]  /*6490*/  ISETP.NE.AND P0, PT, R18, R31, PT ;  /* 0x0000001f1200720c */ /* 0x000fda0003f05270 */
[----:B------:R-:W-:Y:S01]  /*64a0*/  @P0 IMAD.MOV.U32 R30, RZ, RZ, 0x1 ;  /* 0x00000001ff1e0424 */ /* 0x000fe200078e00ff */
[----:B------:R-:W-:Y:S01]  /*64b0*/  @!P0 SHF.L.U32 R18, R18, 0x1, RZ ;  /* 0x0000000112128819 */ /* 0x000fe200000006ff */
[----:B------:R-:W-:Y:S02]  /*64c0*/  @P0 IMAD.MOV.U32 R17, RZ, RZ, R31 ;  /* 0x000000ffff110224 */ /* 0x000fe400078e001f */
[----:B------:R-:W-:Y:S01]  /*64d0*/  @!P0 IMAD.MOV.U32 R30, RZ, RZ, 0x1 ;  /* 0x00000001ff1e8424 */ /* 0x000fe200078e00ff */
[----:B------:R-:W-:Y:S06]  /*64e0*/  BRA `(.L_x_93) ;  /* 0x0000000000047947 */ /* 0x000fec0003800000 */
.L_x_94:
[----:B------:R-:W-:-:S07]  /*64f0*/  IMAD.MOV.U32 R18, RZ, RZ, R31 ;  /* 0x000000ffff127224 */ /* 0x000fce00078e001f */
.L_x_93:
[----:B------:R-:W-:Y:S05]  /*6500*/  BSYNC.RECONVERGENT B3 ;  /* 0x0000000000037941 */ /* 0x000fea0003800200 */
.L_x_92:
[----:B------:R-:W-:Y:S01]  /*6510*/  ISETP.NE.AND P0, PT, R3, RZ, PT ;  /* 0x000000ff0300720c */ /* 0x000fe20003f05270 */
[----:B------:R-:W-:Y:S01]  /*6520*/  BSSY.RECONVERGENT B3, `(.L_x_95) ;  /* 0x0000048000037945 */ /* 0x000fe20003800200 */
[----:B------:R-:W-:-:S11]  /*6530*/  IMAD.MOV.U32 R28, RZ, RZ, RZ ;  /* 0x000000ffff1c7224 */ /* 0x000fd600078e00ff */
[----:B------:R-:W-:Y:S05]  /*6540*/  @!P0 BRA `(.L_x_96) ;  /* 0x0000000400148947 */ /* 0x000fea0003800000 */
[----:B------:R-:W-:Y:S02]  /*6550*/  IMAD R30, R30, 0xc, RZ ;  /* 0x0000000c1e1e7824 */ /* 0x000fe400078e02ff */
[----:B------:R-:W-:-:S03]  /*6560*/  IMAD.MOV.U32 R0, RZ, RZ, RZ ;  /* 0x000000ffff007224 */ /* 0x000fc600078e00ff */
[C---:B------:R-:W-:Y:S02]  /*6570*/  ISETP.EQ.AND P0, PT, R30.reuse, -0x8, PT ;  /* 0xfffffff81e00780c */ /* 0x040fe40003f02270 */
[C---:B------:R-:W-:Y:S02]  /*6580*/  ISETP.EQ.AND P1, PT, R30.reuse, -0x4, PT ;  /* 0xfffffffc1e00780c */ /* 0x040fe40003f22270 */
[C---:B------:R-:W-:Y:S02]  /*6590*/  ISETP.EQ.AND P2, PT, R30.reuse, RZ, PT ;  /* 0x000000ff1e00720c */ /* 0x040fe40003f42270 */
        /* <DEDUP_REMOVED lines=8> */
[----:B------:R-:W-:Y:S02]  /*6620*/  @P3 IMAD.MOV.U32 R28, RZ, RZ, R19 ;  /* 0x000000ffff1c3224 */ /* 0x000fe400078e0013 */
[----:B------:R-:W-:Y:S02]  /*6630*/  @P4 IMAD.MOV.U32 R28, RZ, RZ, R16 ;  /* 0x000000ffff1c4224 */ /* 0x000fe400078e0010 */
[----:B------:R-:W-:-:S02]  /*6640*/  @P5 IMAD.MOV.U32 R28, RZ, RZ, R17 ;  /* 0x000000ffff1c5224 */ /* 0x000fc400078e0011 */
[----:B------:R-:W-:Y:S02]  /*6650*/  @P6 MOV R28, R14 ;  /* 0x0000000e001c6202 */ /* 0x000fe40000000f00 */
[----:B------:R-:W-:-:S04]  /*6660*/  ISETP.EQ.AND P6, PT, R30, 0x14, PT ;  /* 0x000000141e00780c */ /* 0x000fc80003fc2270 */
[----:B------:R-:W-:-:S09]  /*6670*/  P2R R32, PR, RZ, 0x40 ;  /* 0x00000040ff207803 */ /* 0x000fd20000000000 */
[----:B------:R-:W-:Y:S01]  /*6680*/  @P6 IMAD.MOV.U32 R28, RZ, RZ, R15 ;  /* 0x000000ffff1c6224 */ /* 0x000fe200078e000f */
[----:B------:R-:W-:-:S04]  /*6690*/  ISETP.EQ.AND P6, PT, R30, 0x18, PT ;  /* 0x000000181e00780c */ /* 0x000fc80003fc2270 */
[----:B------:R-:W-:-:S09]  /*66a0*/  P2R R33, PR, RZ, 0x40 ;  /* 0x00000040ff217803 */ /* 0x000fd20000000000 */
[----:B------:R-:W-:-:S05]  /*66b0*/  @P6 IMAD.MOV.U32 R28, RZ, RZ, RZ ;  /* 0x000000ffff1c6224 */ /* 0x000fca00078e00ff */
        /* <DEDUP_REMOVED lines=10> */
[--C-:B------:R-:W-:Y:S02]  /*6760*/  @P2 IMAD.MOV.U32 R17, RZ, RZ, R3.reuse ;  /* 0x000000ffff112224 */ /* 0x100fe400078e0003 */
[--C-:B------:R-:W-:Y:S02]  /*6770*/  @P3 IMAD.MOV.U32 R14, RZ, RZ, R3.reuse ;  /* 0x000000ffff0e3224 */ /* 0x100fe400078e0003 */
[----:B------:R-:W-:-:S02]  /*6780*/  @P4 IMAD.MOV.U32 R15, RZ, RZ, R3 ;  /* 0x000000ffff0f4224 */ /* 0x000fc400078e0003 */
[----:B------:R-:W-:Y:S02]  /*6790*/  IMAD.MOV.U32 R28, RZ, RZ, R0 ;  /* 0x000000ffff1c7224 */ /* 0x000fe400078e0000 */
[----:B------:R-:W-:Y:S02]  /*67a0*/  @P6 MOV R20, R3 ;  /* 0x0000000300146202 */ /* 0x000fe40000000f00 */
[--C-:B------:R-:W-:Y:S02]  /*67b0*/  @P0 IMAD.MOV.U32 R21, RZ, RZ, R3.reuse ;  /* 0x000000ffff150224 */ /* 0x100fe400078e0003 */
[----:B------:R-:W-:Y:S01]  /*67c0*/  @P1 IMAD.MOV.U32 R18, RZ, RZ, R3 ;  /* 0x000000ffff121224 */ /* 0x000fe200078e0003 */
[----:B------:R-:W-:Y:S06]  /*67d0*/  BRA `(.L_x_96) ;  /* 0x0000000000707947 */ /* 0x000fec0003800000 */
.L_x_98:
        /* <DEDUP_REMOVED lines=12> */
[----:B------:R-:W-:Y:S02]  /*68a0*/  @P1 IMAD.MOV.U32 R14, RZ, RZ, R28 ;  /* 0x000000ffff0e1224 */ /* 0x000fe400078e001c */
[----:B------:R-:W-:Y:S01]  /*68b0*/  IMAD.MOV.U32 R28, RZ, RZ, RZ ;  /* 0x000000ffff1c7224 */ /* 0x000fe200078e00ff */
[----:B------:R-:W-:Y:S06]  /*68c0*/  BRA `(.L_x_96) ;  /* 0x0000000000347947 */ /* 0x000fec0003800000 */
.L_x_97:
        /* <DEDUP_REMOVED lines=8> */
[----:B------:R-:W-:Y:S02]  /*6950*/  @P4 IMAD.MOV.U32 R16, RZ, RZ, R3 ;  /* 0x000000ffff104224 */ /* 0x000fe400078e0003 */
[----:B------:R-:W-:-:S04]  /*6960*/  IMAD.MOV.U32 R28, RZ, RZ, RZ ;  /* 0x000000ffff1c7224 */ /* 0x000fc800078e00ff */
[--C-:B------:R-:W-:Y:S02]  /*6970*/  @P6 IMAD.MOV.U32 R0, RZ, RZ, R3.reuse ;  /* 0x000000ffff006224 */ /* 0x100fe400078e0003 */
[--C-:B------:R-:W-:Y:S02]  /*6980*/  @P0 IMAD.MOV.U32 R15, RZ, RZ, R3.reuse ;  /* 0x000000ffff0f0224 */ /* 0x100fe400078e0003 */
[----:B------:R-:W-:-:S07]  /*6990*/  @P1 IMAD.MOV.U32 R14, RZ, RZ, R3 ;  /* 0x000000ffff0e1224 */ /* 0x000fce00078e0003 */
.L_x_96:
[----:B------:R-:W-:Y:S05]  /*69a0*/  BSYNC.RECONVERGENT B3 ;  /* 0x0000000000037941 */ /* 0x000fea0003800200 */
.L_x_95:
        /* <DEDUP_REMOVED lines=14> */
.L_x_100:
[----:B------:R-:W-:Y:S01]  /*6a90*/  SHF.R.U32.HI R3, RZ, 0x2, R24 ;  /* 0x00000002ff037819 */ /* 0x000fe20000011618 */
[----:B------:R-:W-:Y:S01]  /*6aa0*/  IMAD.SHL.U32 R2, R12, 0x10, RZ ;  /* 0x000000100c027824 */ /* 0x000fe200078e00ff */
[----:B------:R-:W-:Y:S02]  /*6ab0*/  MOV R11, R23 ;  /* 0x00000017000b7202 */ /* 0x000fe40000000f00 */
[----:B------:R-:W-:Y:S02]  /*6ac0*/  LOP3.LUT R3, R3, R24, RZ, 0x3c, !PT ;  /* 0x0000001803037212 */ /* 0x000fe400078e3cff */
[----:B------:R-:W-:-:S03]  /*6ad0*/  SHF.R.U32.HI R24, RZ, 0x2, R13 ;  /* 0x00000002ff187819 */ /* 0x000fc6000001160d */
[----:B------:R-:W-:Y:S01]  /*6ae0*/  IMAD.SHL.U32 R4, R3, 0x2, RZ ;  /* 0x0000000203047824 */ /* 0x000fe200078e00ff */
[----:B------:R-:W-:-:S04]  /*6af0*/  LOP3.LUT R5, R24, R13, RZ, 0x3c, !PT ;  /* 0x0000000d18057212 */ /* 0x000fc800078e3cff */
[----:B------:R-:W-:Y:S01]  /*6b00*/  LOP3.LUT R3, R3, R4, R2, 0x96, !PT ;  /* 0x0000000403037212 */ /* 0x000fe200078e9602 */
[----:B------:R-:W-:-:S03]  /*6b10*/  IMAD.SHL.U32 R4, R5, 0x2, RZ ;  /* 0x0000000205047824 */ /* 0x000fc600078e00ff */
        /* <DEDUP_REMOVED lines=36> */
[----:B------:R-:W-:Y:S02]  /*6d60*/  @P1 MOV R3, R16 ;  /* 0x0000001000031202 */ /* 0x000fe40000000f00 */
[----:B------:R-:W-:Y:S02]  /*6d70*/  @P2 IMAD.MOV.U32 R3, RZ, RZ, R17 ;  /* 0x000000ffff032224 */ /* 0x000fe400078e0011 */
[----:B------:R-:W-:Y:S02]  /*6d80*/  @P3 IMAD.MOV.U32 R3, RZ, RZ, R14 ;  /* 0x000000ffff033224 */ /* 0x000fe400078e000e */
[----:B------:R-:W-:Y:S02]  /*6d90*/  @P4 IMAD.MOV.U32 R3, RZ, RZ, R15 ;  /* 0x000000ffff034224 */ /* 0x000fe400078e000f */
[----:B------:R-:W-:-:S05]  /*6da0*/  @P5 IMAD.MOV.U32 R3, RZ, RZ, R0 ;  /* 0x000000ffff035224 */ /* 0x000fca00078e0000 */
[----:B------:R-:W-:-:S13]  /*6db0*/  ISETP.NE.AND P6, PT, R3, RZ, PT ;  /* 0x000000ff0300720c */ /* 0x000fda0003fc5270 */
[----:B------:R-:W-:Y:S05]  /*6dc0*/  @P6 BRA `(.L_x_100) ;  /* 0xfffffffc00306947 */ /* 0x000fea000383ffff */
[----:B------:R-:W-:Y:S05]  /*6dd0*/  BSYNC.RECONVERGENT B3 ;  /* 0x0000000000037941 */ /* 0x000fea0003800200 */
.L_x_99:
[----:B------:R-:W-:Y:S01]  /*6de0*/  SHF.R.U32.HI R3, RZ, 0x2, R24 ;  /* 0x00000002ff037819 */ /* 0x000fe20000011618 */
[----:B------:R-:W-:Y:S01]  /*6df0*/  VIADD R10, R2, 0x10974f ;  /* 0x0010974f020a7836 */ /* 0x000fe20000000000 */
[----:B------:R-:W-:Y:S01]  /*6e00*/  SHF.L.U32 R4, R12, 0x4, RZ ;  /* 0x000000040c047819 */ /* 0x000fe200000006ff */
        /* <DEDUP_REMOVED lines=17> */
[----:B------:R-:W-:Y:S01]  /*6f20*/  SEL R3, R4, 0x4, P6 ;  /* 0x0000000404037807 */ /* 0x000fe20003000000 */
        /* <DEDUP_REMOVED lines=15> */
[----:B-1----:R-:W-:-:S07]  /*7020*/  IMAD.MOV.U32 R13, RZ, RZ, R22 ;  /* 0x000000ffff0d7224 */ /* 0x002fce00078e0016 */
.L_x_28:
[----:B------:R-:W-:Y:S05]  /*7030*/  BSYNC.RECONVERGENT B0 ;  /* 0x0000000000007941 */ /* 0x000fea0003800200 */
.L_x_4:
[----:B------:R-:W-:-:S04]  /*7040*/  ISETP.NE.AND P0, PT, R21, RZ, PT ;  /* 0x000000ff1500720c */ /* 0x000fc80003f05270 */
[----:B------:R-:W-:-:S04]  /*7050*/  ISETP.EQ.OR P0, PT, R20, RZ, !P0 ;  /* 0x000000ff1400720c */ /* 0x000fc80004702670 */
[----:B------:R-:W-:-:S04]  /*7060*/  ISETP.EQ.OR P0, PT, R18, RZ, P0 ;  /* 0x000000ff1200720c */ /* 0x000fc80000702670 */
[----:B------:R-:W-:-:S04]  /*7070*/  ISETP.EQ.OR P0, PT, R19, RZ, P0 ;  /* 0x000000ff1300720c */ /* 0x000fc80000702670 */
[----:B------:R-:W-:-:S04]  /*7080*/  ISETP.EQ.OR P0, PT, R16, RZ, P0 ;  /* 0x000000ff1000720c */ /* 0x000fc80000702670 */
[----:B------:R-:W-:-:S04]  /*7090*/  ISETP.EQ.OR P0, PT, R17, RZ, P0 ;  /* 0x000000ff1100720c */ /* 0x000fc80000702670 */
[----:B------:R-:W-:-:S04]  /*70a0*/  ISETP.EQ.OR P0, PT, R14, RZ, P0 ;  /* 0x000000ff0e00720c */ /* 0x000fc80000702670 */
[----:B------:R-:W-:-:S04]  /*70b0*/  ISETP.EQ.OR P0, PT, R15, RZ, P0 ;  /* 0x000000ff0f00720c */ /* 0x000fc80000702670 */
[----:B------:R-:W-:-:S04]  /*70c0*/  ISETP.EQ.OR P0, PT, R0, RZ, P0 ;  /* 0x000000ff0000720c */ /* 0x000fc80000702670 */
[----:B------:R-:W-:-:S04]  /*70d0*/  ISETP.EQ.OR P0, PT, R20, R21, P0 ;  /* 0x000000151400720c */ /* 0x000fc80000702670 */
[----:B------:R-:W-:-:S04]  /*70e0*/  ISETP.EQ.OR P0, PT, R21, R18, P0 ;  /* 0x000000121500720c */ /* 0x000fc80000702670 */
[----:B------:R-:W-:-:S04]  /*70f0*/  ISETP.EQ.OR P0, PT, R19, R16, P0 ;  /* 0x000000101300720c */ /* 0x000fc80000702670 */
[----:B------:R-:W-:-:S04]  /*7100*/  ISETP.EQ.OR P0, PT, R16, R17, P0 ;  /* 0x000000111000720c */ /* 0x000fc80000702670 */
[----:B------:R-:W-:-:S04]  /*7110*/  ISETP.EQ.OR P0, PT, R14, R15, P0 ;  /* 0x0000000f0e00720c */ /* 0x000fc80000702670 */
[----:B------:R-:W-:-:S13]  /*7120*/  ISETP.EQ.OR P0, PT, R15, R0, P0 ;  /* 0x000000000f00720c */ /* 0x000fda0000702670 */
[----:B------:R-:W-:Y:S05]  /*7130*/  @P0 BRA `(.L_x_101) ;  /* 0xffffff9400b40947 */ /* 0x000fea000383ffff */
[----:B------:R-:W-:Y:S05]  /*7140*/  BSYNC.RECONVERGENT B1 ;  /* 0x0000000000017941 */ /* 0x000fea0003800200 */
.L_x_3:
[----:B------:R-:W-:-:S04]  /*7150*/  ISETP.NE.AND P0, PT, R21, R16, PT ;  /* 0x000000101500720c */ /* 0x000fc80003f05270 */
[----:B------:R-:W-:-:S04]  /*7160*/  ISETP.EQ.OR P0, PT, R20, R19, !P0 ;  /* 0x000000131400720c */ /* 0x000fc80004702670 */
[----:B------:R-:W-:-:S04]  /*7170*/  ISETP.EQ.OR P0, PT, R18, R17, P0 ;  /* 0x000000111200720c */ /* 0x000fc80000702670 */
[----:B------:R-:W-:-:S04]  /*7180*/  ISETP.EQ.OR P0, PT, R19, R14, P0 ;  /* 0x0000000e1300720c */ /* 0x000fc80000702670 */
[----:B------:R-:W-:-:S04]  /*7190*/  ISETP.EQ.OR P0, PT, R16, R15, P0 ;  /* 0x0000000f1000720c */ /* 0x000fc80000702670 */
[----:B------:R-:W-:-:S13]  /*71a0*/  ISETP.EQ.OR P0, PT, R17, R0, P0 ;  /* 0x000000001100720c */ /* 0x000fda0000702670 */
[----:B------:R-:W-:Y:S05]  /*71b0*/  @P0 BRA `(.L_x_102) ;  /* 0xffffff9400900947 */ /* 0x000fea000383ffff */
[----:B------:R-:W-:Y:S05]  /*71c0*/  BSYNC.RECONVERGENT B2 ;  /* 0x0000000000027941 */ /* 0x000fea0003800200 */
.L_x_2:
[----:B------:R-:W-:Y:S01]  /*71d0*/  VIMNMX3 R18, R20, R21, R18, !PT ;  /* 0x000000151412720f */ /* 0x000fe20007800112 */
[----:B------:R-:W-:Y:S03]  /*71e0*/  BSSY.RECONVERGENT B0, `(.L_x_103) ;  /* 0x00000a0000007945 */ /* 0x000fe60003800200 */
[----:B------:R-:W-:-:S04]  /*71f0*/  VIMNMX3 R18, R18, R19, R16, !PT ;  /* 0x000000131212720f */ /* 0x000fc80007800110 */
[----:B------:R-:W-:-:S04]  /*7200*/  VIMNMX3 R18, R18, R17, R14, !PT ;  /* 0x000000111212720f */ /* 0x000fc8000780010e */
[----:B------:R-:W-:-:S04]  /*7210*/  VIMNMX3 R18, R18, R15, R0, !PT ;  /* 0x0000000f1212720f */ /* 0x000fc80007800100 */
[----:B------:R-:W-:-:S04]  /*7220*/  VIMNMX R3, PT, PT, R18, -0x1, !PT ;  /* 0xffffffff12037848 */ /* 0x000fc80007fe0100 */
[----:B------:R-:W-:-:S13]  /*7230*/  ISETP.GT.AND P0, PT, R3, 0x3ff, PT ;  /* 0x000003ff0300780c */ /* 0x000fda0003f04270 */
[----:B------:R-:W-:Y:S05]  /*7240*/  @P0 BRA `(.L_x_104) ;  /* 0x0000000400380947 */ /* 0x000fea0003800000 */
[----:B------:R-:W-:-:S13]  /*7250*/  ISETP.GT.AND P0, PT, R3, 0x1f, PT ;  /* 0x0000001f0300780c */ /* 0x000fda0003f04270 */
[----:B------:R-:W-:Y:S05]  /*7260*/  @P0 BRA `(.L_x_105) ;  /* 0x00000000009c0947 */ /* 0x000fea0003800000 */
[----:B------:R-:W-:-:S13]  /*7270*/  ISETP.GT.AND P0, PT, R3, 0x3, PT ;  /* 0x000000030300780c */ /* 0x000fda0003f04270 */
[----:B------:R-:W-:Y:S05]  /*7280*/  @P0 BRA `(.L_x_106) ;  /* 0x0000000000400947 */ /* 0x000fea0003800000 */
[----:B------:R-:W-:-:S05]  /*7290*/  IMAD.MOV.U32 R0, RZ, RZ, 0x2 ;  /* 0x00000002ff007424 */ /* 0x000fca00078e00ff */
[----:B------:R-:W-:-:S05]  /*72a0*/  VIADDMNMX.U32 R0, R3, 0xffffffff, R0, PT ;  /* 0xffffffff03007846 */ /* 0x000fca0003800000 */
[----:B------:R-:W-:-:S04]  /*72b0*/  IMAD.SHL.U32 R0, R0, 0x4, RZ ;  /* 0x0000000400007824 */ /* 0x000fc800078e00ff */
[----:B------:R-:W1:Y:S02]  /*72c0*/  LDC R2, c[0x2][R0] ;  /* 0x0080000000027b82 */ /* 0x000e640000000800 */
[----:B-1----:R-:W-:-:S04]  /*72d0*/  SHF.R.S32.HI R3, RZ, 0x1f, R2 ;  /* 0x0000001fff037819 */ /* 0x002fc80000011402 */
.L_x_130:
[----:B------:R-:W-:Y:S05]  /*72e0*/  BRX R2 -0x72f0                                     (*"BRANCH_TARGETS .L_x_131,.L_x_132,.L_x_107"*) ;  /* 0xffffff8c02447949 */ /* 0x000fea000383ffff */
.L_x_132:
[----:B------:R-:W2:Y:S02]  /*72f0*/  LDG.E.64 R2, desc[UR6][R8.64+0x8] ;  /* 0x0000080608027981 */ /* 0x000ea4000c1e1b00 */
[----:B--2---:R-:W-:-:S05]  /*7300*/  IADD3 R2, P0, PT, R2, 0x1, RZ ;  /* 0x0000000102027810 */ /* 0x004fca0007f1e0ff */
[----:B------:R-:W-:-:S05]  /*7310*/  IMAD.X R3, RZ, RZ, R3, P0 ;  /* 0x000000ffff037224 */ /* 0x000fca00000e0603 */
[----:B------:R1:W-:Y:S01]  /*7320*/  STG.E.64 desc[UR6][R8.64+0x8], R2 ;  /* 0x0000080208007986 */ /* 0x0003e2000c101b06 */
[----:B------:R-:W-:Y:S05]  /*7330*/  BRA `(.L_x_107) ;  /* 0x0000000800287947 */ /* 0x000fea0003800000 */
.L_x_131:
[----:B------:R-:W2:Y:S02]  /*7340*/  LDG.E.64 R2, desc[UR6][R8.64] ;  /* 0x0000000608027981 */ /* 0x000ea4000c1e1b00 */
[----:B--2---:R-:W-:-:S05]  /*7350*/  IADD3 R2, P0, PT, R2, 0x1, RZ ;  /* 0x0000000102027810 */ /* 0x004fca0007f1e0ff */
[----:B------:R-:W-:-:S05]  /*7360*/  IMAD.X R3, RZ, RZ, R3, P0 ;  /* 0x000000ffff037224 */ /* 0x000fca00000e0603 */
[----:B------:R1:W-:Y:S01]  /*7370*/  STG.E.64 desc[UR6][R8.64], R2 ;  /* 0x0000000208007986 */ /* 0x0003e2000c101b06 */
[----:B------:R-:W-:Y:S05]  /*7380*/  BRA `(.L_x_107) ;  /* 0x0000000800147947 */ /* 0x000fea0003800000 */
.L_x_106:
[----:B------:R-:W-:-:S05]  /*7390*/  IMAD.MOV.U32 R0, RZ, RZ, -0x4 ;  /* 0xfffffffcff007424 */ /* 0x000fca00078e00ff */
[----:B------:R-:W-:-:S05]  /*73a0*/  VIADDMNMX.U32 R0, R3, R0, 0xd, PT ;  /* 0x0000000d03007446 */ /* 0x000fca0003800000 */
[----:B------:R-:W-:-:S04]  /*73b0*/  IMAD.SHL.U32 R0, R0, 0x4, RZ ;  /* 0x0000000400007824 */ /* 0x000fc800078e00ff */
[----:B------:R-:W1:Y:S02]  /*73c0*/  LDC R2, c[0x2][R0+0xc] ;  /* 0x0080030000027b82 */ /* 0x000e640000000800 */
[----:B-1----:R-:W-:-:S04]  /*73d0*/  SHF.R.S32.HI R3, RZ, 0x1f, R2 ;  /* 0x0000001fff037819 */ /* 0x002fc80000011402 */
.L_x_134:
[----:B------:R-:W-:Y:S05]  /*73e0*/  BRX R2 -0x73f0                                     (*"BRANCH_TARGETS .L_x_135,.L_x_107,.L_x_139,.L_x_147"*) ;  /* 0xffffff8c02047949 */ /* 0x000fea000383ffff */
.L_x_147:
[----:B------:R-:W2:Y:S02]  /*73f0*/  LDG.E.64 R2, desc[UR6][R8.64+0x20] ;  /* 0x0000200608027981 */ /* 0x000ea4000c1e1b00 */
[----:B--2---:R-:W-:-:S05]  /*7400*/  IADD3 R2, P0, PT, R2, 0x1, RZ ;  /* 0x0000000102027810 */ /* 0x004fca0007f1e0ff */
[----:B------:R-:W-:-:S05]  /*7410*/  IMAD.X R3, RZ, RZ, R3, P0 ;  /* 0x000000ffff037224 */ /* 0x000fca00000e0603 */
[----:B------:R1:W-:Y:S01]  /*7420*/  STG.E.64 desc[UR6][R8.64+0x20], R2 ;  /* 0x0000200208007986 */ /* 0x0003e2000c101b06 */
[----:B------:R-:W-:Y:S05]  /*7430*/  BRA `(.L_x_107) ;  /* 0x0000000400e87947 */ /* 0x000fea0003800000 */
.L_x_135:
[----:B------:R-:W2:Y:S02]  /*7440*/  LDG.E.64 R2, desc[UR6][R8.64+0x10] ;  /* 0x0000100608027981 */ /* 0x000ea4000c1e1b00 */
[----:B--2---:R-:W-:-:S05]  /*7450*/  IADD3 R2, P0, PT, R2, 0x1, RZ ;  /* 0x0000000102027810 */ /* 0x004fca0007f1e0ff */
[----:B------:R-:W-:-:S05]  /*7460*/  IMAD.X R3, RZ, RZ, R3, P0 ;  /* 0x000000ffff037224 */ /* 0x000fca00000e0603 */
[----:B------:R1:W-:Y:S01]  /*7470*/  STG.E.64 desc[UR6][R8.64+0x10], R2 ;  /* 0x0000100208007986 */ /* 0x0003e2000c101b06 */
[----:B------:R-:W-:Y:S05]  /*7480*/  BRA `(.L_x_107) ;  /* 0x0000000400d47947 */ /* 0x000fea0003800000 */
.L_x_139:
[----:B------:R-:W2:Y:S02]  /*7490*/  LDG.E.64 R2, desc[UR6][R8.64+0x18] ;  /* 0x0000180608027981 */ /* 0x000ea4000c1e1b00 */
[----:B--2---:R-:W-:-:S04]  /*74a0*/  IADD3 R2, P0, PT, R2, 0x1, RZ ;  /* 0x0000000102027810 */ /* 0x004fc80007f1e0ff */
[----:B------:R-:W-:-:S05]  /*74b0*/  IADD3.X R3, PT, PT, RZ, R3, RZ, P0, !PT ;  /* 0x00000003ff037210 */ /* 0x000fca00007fe4ff */
[----:B------:R1:W-:Y:S01]  /*74c0*/  STG.E.64 desc[UR6][R8.64+0x18], R2 ;  /* 0x0000180208007986 */ /* 0x0003e2000c101b06 */
[----:B------:R-:W-:Y:S05]  /*74d0*/  BRA `(.L_x_107) ;  /* 0x0000000400c07947 */ /* 0x000fea0003800000 */
.L_x_105:
[----:B------:R-:W-:-:S13]  /*74e0*/  ISETP.GT.AND P0, PT, R3, 0x7f, PT ;  /* 0x0000007f0300780c */ /* 0x000fda0003f04270 */
[----:B------:R-:W-:Y:S05]  /*74f0*/  @P0 BRA `(.L_x_108) ;  /* 0x0000000000380947 */ /* 0x000fea0003800000 */
[----:B------:R-:W-:-:S13]  /*7500*/  ISETP.NE.AND P0, PT, R3, 0x20, PT ;  /* 0x000000200300780c */ /* 0x000fda0003f05270 */
[----:B------:R-:W-:Y:S05]  /*7510*/  @!P0 BRA `(.L_x_109) ;  /* 0x00000000001c8947 */ /* 0x000fea0003800000 */
[----:B------:R-:W-:-:S13]  /*7520*/  ISETP.NE.AND P0, PT, R3, 0x40, PT ;  /* 0x000000400300780c */ /* 0x000fda0003f05270 */
[----:B------:R-:W-:Y:S05]  /*7530*/  @P0 BRA `(.L_x_107) ;  /* 0x0000000400a80947 */ /* 0x000fea0003800000 */
[----:B------:R-:W2:Y:S02]  /*7540*/  LDG.E.64 R2, desc[UR6][R8.64+0x30] ;  /* 0x0000300608027981 */ /* 0x000ea4000c1e1b00 */
[----:B--2---:R-:W-:-:S05]  /*7550*/  IADD3 R2, P0, PT, R2, 0x1, RZ ;  /* 0x0000000102027810 */ /* 0x004fca0007f1e0ff */
[----:B------:R-:W-:-:S05]  /*7560*/  IMAD.X R3, RZ, RZ, R3, P0 ;  /* 0x000000ffff037224 */ /* 0x000fca00000e0603 */
[----:B------:R1:W-:Y:S01]  /*7570*/  STG.E.64 desc[UR6][R8.64+0x30], R2 ;  /* 0x0000300208007986 */ /* 0x0003e2000c101b06 */
[----:B------:R-:W-:Y:S05]  /*7580*/  BRA `(.L_x_107) ;  /* 0x0000000400947947 */ /* 0x000fea0003800000 */
.L_x_109:
[----:B------:R-:W2:Y:S02]  /*7590*/  LDG.E.64 R2, desc[UR6][R8.64+0x28] ;  /* 0x0000280608027981 */ /* 0x000ea4000c1e1b00 */
[----:B--2---:R-:W-:-:S05]  /*75a0*/  IADD3 R2, P0, PT, R2, 0x1, RZ ;  /* 0x0000000102027810 */ /* 0x004fca0007f1e0ff */
[----:B------:R-:W-:-:S05]  /*75b0*/  IMAD.X R3, RZ, RZ, R3, P0 ;  /* 0x000000ffff037224 */ /* 0x000fca00000e0603 */
[----:B------:R1:W-:Y:S01]  /*75c0*/  STG.E.64 desc[UR6][R8.64+0x28], R2 ;  /* 0x0000280208007986 */ /* 0x0003e2000c101b06 */
[----:B------:R-:W-:Y:S05]  /*75d0*/  BRA `(.L_x_107) ;  /* 0x0000000400807947 */ /* 0x000fea0003800000 */
.L_x_108:
[----:B------:R-:W-:-:S13]  /*75e0*/  ISETP.NE.AND P0, PT, R3, 0x80, PT ;  /* 0x000000800300780c */ /* 0x000fda0003f05270 */
[----:B------:R-:W-:Y:S05]  /*75f0*/  @!P0 BRA `(.L_x_110) ;  /* 0x0000000000388947 */ /* 0x000fea0003800000 */
        /* <DEDUP_REMOVED lines=9> */
.L_x_111:
[----:B------:R-:W2:Y:S02]  /*7690*/  LDG.E.64 R2, desc[UR6][R8.64+0x40] ;  /* 0x0000400608027981 */ /* 0x000ea4000c1e1b00 */
[----:B--2---:R-:W-:-:S05]  /*76a0*/  IADD3 R2, P0, PT, R2, 0x1, RZ ;  /* 0x0000000102027810 */ /* 0x004fca0007f1e0ff */
[----:B------:R-:W-:-:S05]  /*76b0*/  IMAD.X R3, RZ, RZ, R3, P0 ;  /* 0x000000ffff037224 */ /* 0x000fca00000e0603 */
[----:B------:R1:W-:Y:S01]  /*76c0*/  STG.E.64 desc[UR6][R8.64+0x40], R2 ;  /* 0x0000400208007986 */ /* 0x0003e2000c101b06 */
[----:B------:R-:W-:Y:S05]  /*76d0*/  BRA `(.L_x_107) ;  /* 0x0000000400407947 */ /* 0x000fea0003800000 */
.L_x_110:
[----:B------:R-:W2:Y:S02]  /*76e0*/  LDG.E.64 R2, desc[UR6][R8.64+0x38] ;  /* 0x0000380608027981 */ /* 0x000ea4000c1e1b00 */
[----:B--2---:R-:W-:-:S05]  /*76f0*/  IADD3 R2, P0, PT, R2, 0x1, RZ ;  /* 0x0000000102027810 */ /* 0x004fca0007f1e0ff */
[----:B------:R-:W-:-:S05]  /*7700*/  IMAD.X R3, RZ, RZ, R3, P0 ;  /* 0x000000ffff037224 */ /* 0x000fca00000e0603 */
[----:B------:R1:W-:Y:S01]  /*7710*/  STG.E.64 desc[UR6][R8.64+0x38], R2 ;  /* 0x0000380208007986 */ /* 0x0003e2000c101b06 */
[----:B------:R-:W-:Y:S05]  /*7720*/  BRA `(.L_x_107) ;  /* 0x00000004002c7947 */ /* 0x000fea0003800000 */
.L_x_104:
[----:B------:R-:W-:-:S13]  /*7730*/  ISETP.GT.AND P0, PT, R3, 0x7fff, PT ;  /* 0x00007fff0300780c */ /* 0x000fda0003f04270 */
[----:B------:R-:W-:Y:S05]  /*7740*/  @P0 BRA `(.L_x_112) ;  /* 0x0000000000940947 */ /* 0x000fea0003800000 */
        /* <DEDUP_REMOVED lines=11> */
.L_x_114:
[----:B------:R-:W2:Y:S02]  /*7800*/  LDG.E.64 R2, desc[UR6][R8.64+0x50] ;  /* 0x0000500608027981 */ /* 0x000ea4000c1e1b00 */
[----:B--2---:R-:W-:-:S05]  /*7810*/  IADD3 R2, P0, PT, R2, 0x1, RZ ;  /* 0x0000000102027810 */ /* 0x004fca0007f1e0ff */
[----:B------:R-:W-:-:S05]  /*7820*/  IMAD.X R3, RZ, RZ, R3, P0 ;  /* 0x000000ffff037224 */ /* 0x000fca00000e0603 */
[----:B------:R2:W-:Y:S01]  /*7830*/  STG.E.64 desc[UR6][R8.64+0x50], R2 ;  /* 0x0000500208007986 */ /* 0x0005e2000c101b06 */
[----:B------:R-:W-:Y:S05]  /*7840*/  BRA `(.L_x_107) ;  /* 0x0000000000e47947 */ /* 0x000fea0003800000 */
.L_x_113:
        /* <DEDUP_REMOVED lines=11> */
.L_x_116:
[----:B------:R-:W2:Y:S02]  /*7900*/  LDG.E.64 R2, desc[UR6][R8.64+0x68] ;  /* 0x0000680608027981 */ /* 0x000ea4000c1e1b00 */
[----:B--2---:R-:W-:-:S04]  /*7910*/  IADD3 R2, P0, PT, R2, 0x1, RZ ;  /* 0x0000000102027810 */ /* 0x004fc80007f1e0ff */
[----:B------:R-:W-:-:S05]  /*7920*/  IADD3.X R3, PT, PT, RZ, R3, RZ, P0, !PT ;  /* 0x00000003ff037210 */ /* 0x000fca00007fe4ff */
[----:B------:R4:W-:Y:S01]  /*7930*/  STG.E.64 desc[UR6][R8.64+0x68], R2 ;  /* 0x0000680208007986 */ /* 0x0009e2000c101b06 */
[----:B------:R-:W-:Y:S05]  /*7940*/  BRA `(.L_x_107) ;  /* 0x0000000000a47947 */ /* 0x000fea0003800000 */
.L_x_115:
[----:B------:R-:W2:Y:S02]  /*7950*/  LDG.E.64 R2, desc[UR6][R8.64+0x60] ;  /* 0x0000600608027981 */ /* 0x000ea4000c1e1b00 */
[----:B--2---:R-:W-:-:S05]  /*7960*/  IADD3 R2, P0, PT, R2, 0x1, RZ ;  /* 0x0000000102027810 */ /* 0x004fca0007f1e0ff */
[----:B------:R-:W-:-:S05]  /*7970*/  IMAD.X R3, RZ, RZ, R3, P0 ;  /* 0x000000ffff037224 */ /* 0x000fca00000e0603 */
[----:B------:R3:W-:Y:S01]  /*7980*/  STG.E.64 desc[UR6][R8.64+0x60], R2 ;  /* 0x0000600208007986 */ /* 0x0007e2000c101b06 */
[----:B------:R-:W-:Y:S05]  /*7990*/  BRA `(.L_x_107) ;  /* 0x0000000000907947 */ /* 0x000fea0003800000 */
.L_x_112:
        /* <DEDUP_REMOVED lines=11> */
.L_x_118:
[----:B------:R-:W2:Y:S02]  /*7a50*/  LDG.E.64 R2, desc[UR6][R8.64+0x78] ;  /* 0x0000780608027981 */ /* 0x000ea4000c1e1b00 */
[----:B--2---:R-:W-:-:S05]  /*7a60*/  IADD3 R2, P0, PT, R2, 0x1, RZ ;  /* 0x0000000102027810 */ /* 0x004fca0007f1e0ff */
[----:B------:R-:W-:-:S05]  /*7a70*/  IMAD.X R3, RZ, RZ, R3, P0 ;  /* 0x000000ffff037224 */ /* 0x000fca00000e0603 */
[----:B------:R1:W-:Y:S01]  /*7a80*/  STG.E.64 desc[UR6][R8.64+0x78], R2 ;  /* 0x0000780208007986 */ /* 0x0003e2000c101b06 */
[----:B------:R-:W-:Y:S05]  /*7a90*/  BRA `(.L_x_107) ;  /* 0x0000000000507947 */ /* 0x000fea0003800000 */
.L_x_117:
        /* <DEDUP_REMOVED lines=11> */
.L_x_120:
[----:B------:R-:W2:Y:S02]  /*7b50*/  LDG.E.64 R2, desc[UR6][R8.64+0x90] ;  /* 0x0000900608027981 */ /* 0x000ea4000c1e1b00 */
[----:B--2---:R-:W-:-:S05]  /*7b60*/  IADD3 R2, P0, PT, R2, 0x1, RZ ;  /* 0x0000000102027810 */ /* 0x004fca0007f1e0ff */
[----:B------:R-:W-:-:S05]  /*7b70*/  IMAD.X R3, RZ, RZ, R3, P0 ;  /* 0x000000ffff037224 */ /* 0x000fca00000e0603 */
[----:B------:R1:W-:Y:S01]  /*7b80*/  STG.E.64 desc[UR6][R8.64+0x90], R2 ;  /* 0x0000900208007986 */ /* 0x0003e2000c101b06 */
[----:B------:R-:W-:Y:S05]  /*7b90*/  BRA `(.L_x_107) ;  /* 0x0000000000107947 */ /* 0x000fea0003800000 */
.L_x_119:
[----:B------:R-:W2:Y:S02]  /*7ba0*/  LDG.E.64 R2, desc[UR6][R8.64+0x88] ;  /* 0x0000880608027981 */ /* 0x000ea4000c1e1b00 */
[----:B--2---:R-:W-:-:S05]  /*7bb0*/  IADD3 R2, P0, PT, R2, 0x1, RZ ;  /* 0x0000000102027810 */ /* 0x004fca0007f1e0ff */
[----:B------:R-:W-:-:S05]  /*7bc0*/  IMAD.X R3, RZ, RZ, R3, P0 ;  /* 0x000000ffff037224 */ /* 0x000fca00000e0603 */
[----:B------:R1:W-:Y:S03]  /*7bd0*/  STG.E.64 desc[UR6][R8.64+0x88], R2 ;  /* 0x0000880208007986 */ /* 0x0003e6000c101b06 */
.L_x_107:
[----:B------:R-:W-:Y:S05]  /*7be0*/  BSYNC.RECONVERGENT B0 ;  /* 0x0000000000007941 */ /* 0x000fea0003800200 */
.L_x_103:
[----:B-1234-:R-:W2:Y:S02]  /*7bf0*/  LDG.E.64 R2, desc[UR6][R8.64+0xa0] ;  /* 0x0000a00608027981 */ /* 0x01eea4000c1e1b00 */
[----:B--2---:R-:W-:-:S05]  /*7c00*/  IADD3 R2, P0, PT, R2, 0x1, RZ ;  /* 0x0000000102027810 */ /* 0x004fca0007f1e0ff */
[----:B------:R-:W-:-:S05]  /*7c10*/  IMAD.X R3, RZ, RZ, R3, P0 ;  /* 0x000000ffff037224 */ /* 0x000fca00000e0603 */
[----:B------:R1:W-:Y:S01]  /*7c20*/  STG.E.64 desc[UR6][R8.64+0xa0], R2 ;  /* 0x0000a00208007986 */ /* 0x0003e2000c101b06 */
[----:B------:R-:W-:Y:S05]  /*7c30*/  BRA.U UP0, `(.L_x_121) ;  /* 0xffffff8500787547 */ /* 0x000fea000b83ffff */
[----:B------:R-:W-:Y:S05]  /*7c40*/  EXIT ;  /* 0x000000000000794d */ /* 0x000fea0003800000 */
.L_x_122:
[----:B------:R-:W-:-:S00]  /*7c50*/  BRA `(.L_x_122) ;  /* 0xfffffffc00fc7947 */ /* 0x000fc0000383ffff */
[----:B------:R-:W-:-:S00]  /*7c60*/  NOP ;  /* 0x0000000000007918 */ /* 0x000fc00000000000 */
        /* <DEDUP_REMOVED lines=9> */
.L_x_149:


//--------------------- .text._Z11init_randomP17curandStateXORWOWy --------------------------
	.section	.text._Z11init_randomP17curandStateXORWOWy,"ax",@progbits
	.align	128
        .global         _Z11init_randomP17curandStateXORWOWy
        .type           _Z11init_randomP17curandStateXORWOWy,@function
        .size           _Z11init_randomP17curandStateXORWOWy,(.L_x_150 - _Z11init_randomP17curandStateXORWOWy)
        .other          _Z11init_randomP17curandStateXORWOWy,@"STO_CUDA_ENTRY STV_DEFAULT"
_Z11init_randomP17curandStateXORWOWy:
.text._Z11init_randomP17curandStateXORWOWy:
[----:B------:R-:W-:Y:S01]  /*0000*/  LDC R1, c[0x0][0x37c] ;  /* 0x0000df00ff017b82 */ /* 0x000fe20000000800 */
[----:B------:R-:W0:Y:S07]  /*0010*/  S2R R0, SR_TID.X ;  /* 0x0000000000007919 */ /* 0x000e2e0000002100 */
[----:B------:R-:W0:Y:S01]  /*0020*/  S2UR UR4, SR_CTAID.X ;  /* 0x00000000000479c3 */ /* 0x000e220000002500 */
[----:B------:R-:W1:Y:S07]  /*0030*/  LDCU.64 UR6, c[0x0][0x388] ;  /* 0x00007100ff0677ac */ /* 0x000e6e0008000a00 */
[----:B------:R-:W0:Y:S02]  /*0040*/  LDC R3, c[0x0][0x360] ;  /* 0x0000d800ff037b82 */ /* 0x000e240000000800 */
[----:B0-----:R-:W-:-:S05]  /*0050*/  IMAD R3, R3, UR4, R0 ;  /* 0x0000000403037c24 */ /* 0x001fca000f8e0200 */
[----:B------:R-:W-:-:S13]  /*0060*/  ISETP.GT.AND P0, PT, R3, 0xfff, PT ;  /* 0x00000fff0300780c */ /* 0x000fda0003f04270 */
[----:B-1----:R-:W-:Y:S05]  /*0070*/  @P0 EXIT ;  /* 0x000000000000094d */ /* 0x002fea0003800000 */
[----:B------:R-:W0:Y:S01]  /*0080*/  LDC.64 R6, c[0x0][0x380] ;  /* 0x0000e000ff067b82 */ /* 0x000e220000000a00 */
[----:B------:R-:W1:Y:S01]  /*0090*/  LDCU.64 UR8, c[0x0][0x358] ;  /* 0x00006b00ff0877ac */ /* 0x000e620008000a00 */
[C---:B------:R-:W-:Y:S01]  /*00a0*/  LOP3.LUT R0, R3.reuse, 0xaad26b49, RZ, 0x3c, !PT ;  /* 0xaad26b4903007812 */ /* 0x040fe200078e3cff */
[----:B------:R-:W-:Y:S01]  /*00b0*/  IMAD.MOV.U32 R5, RZ, RZ, -0x266e14b1 ;  /* 0xd991eb4fff057424 */ /* 0x000fe200078e00ff */
[----:B------:R-:W-:Y:S01]  /*00c0*/  ISETP.GT.AND P0, PT, R3, -0x1, PT ;  /* 0xffffffff0300780c */ /* 0x000fe20003f04270 */
[----:B------:R-:W2:Y:S02]  /*00d0*/  LDCU.64 UR4, c[0x0][0x388] ;  /* 0x00007100ff0477ac */ /* 0x000ea40008000a00 */
[----:B------:R-:W-:Y:S01]  /*00e0*/  IMAD R0, R0, 0x4182bed5, RZ ;  /* 0x4182bed500007824 */ /* 0x000fe200078e02ff */
[----:B------:R-:W-:-:S03]  /*00f0*/  SEL R5, R5, 0x8bf16996, P0 ;  /* 0x8bf1699605057807 */ /* 0x000fc60000000000 */
[C---:B------:R-:W-:Y:S01]  /*0100*/  VIADD R11, R0.reuse, 0x583f19 ;  /* 0x00583f19000b7836 */ /* 0x040fe20000000000 */
[C---:B------:R-:W-:Y:S01]  /*0110*/  IADD3 R2, PT, PT, R5.reuse, 0x64f0c9, R0 ;  /* 0x0064f0c905027810 */ /* 0x040fe20007ffe000 */
[C---:B------:R-:W-:Y:S01]  /*0120*/  VIADD R9, R5.reuse, 0x1f123bb5 ;  /* 0x1f123bb505097836 */ /* 0x040fe20000000000 */
[----:B------:R-:W-:Y:S02]  /*0130*/  LOP3.LUT R8, R0, 0x159a55e5, RZ, 0x3c, !PT ;  /* 0x159a55e500087812 */ /* 0x000fe400078e3cff */
[----:B------:R-:W-:Y:S01]  /*0140*/  LOP3.LUT R10, R5, 0x5491333, RZ, 0x3c, !PT ;  /* 0x05491333050a7812 */ /* 0x000fe200078e3cff */
[----:B--2---:R-:W-:Y:S01]  /*0150*/  UISETP.NE.U32.AND UP0, UPT, UR4, URZ, UPT ;  /* 0x000000ff0400728c */ /* 0x004fe2000bf05070 */
[----:B0-----:R-:W-:-:S03]  /*0160*/  IMAD.WIDE R6, R3, 0x30, R6 ;  /* 0x0000003003067825 */ /* 0x001fc600078e0206 */
[----:B------:R-:W-:Y:S01]  /*0170*/  UISETP.NE.AND.EX UP0, UPT, UR5, URZ, UPT, UP0 ;  /* 0x000000ff0500728c */ /* 0x000fe2000bf05300 */
[----:B------:R-:W-:Y:S01]  /*0180*/  VIADD R3, R0, 0x75bcd15 ;  /* 0x075bcd1500037836 */ /* 0x000fe20000000000 */
[----:B-1----:R0:W-:Y:S04]  /*0190*/  STG.E.64 desc[UR8][R6.64+0x8], R8 ;  /* 0x0000080806007986 */ /* 0x0021e8000c101b08 */
[----:B------:R0:W-:Y:S04]  /*01a0*/  STG.E.64 desc[UR8][R6.64], R2 ;  /* 0x0000000206007986 */ /* 0x0001e8000c101b08 */
[----:B------:R0:W-:Y:S01]  /*01b0*/  STG.E.64 desc[UR8][R6.64+0x10], R10 ;  /* 0x0000100a06007986 */ /* 0x0001e2000c101b08 */
[----:B------:R-:W-:Y:S05]  /*01c0*/  BRA.U !UP0, `(.L_x_123) ;  /* 0x0000000d083c7547 */ /* 0x000fea000b800000 */
[----:B------:R-:W-:-:S07]  /*01d0*/  IMAD.MOV.U32 R0, RZ, RZ, RZ ;  /* 0x000000ffff007224 */ /* 0x000fce00078e00ff */
.L_x_128:
[----:B------:R-:W-:-:S04]  /*01e0*/  ULOP3.LUT UR4, UR6, 0x3, URZ, 0xc0, !UPT ;  /* 0x0000000306047892 */ /* 0x000fc8000f8ec0ff */
[----:B------:R-:W-:-:S04]  /*01f0*/  UISETP.NE.U32.AND UP0, UPT, UR4, URZ, UPT ;  /* 0x000000ff0400728c */ /* 0x000fc8000bf05070 */
[----:B------:R-:W-:-:S09]  /*0200*/  UISETP.NE.AND.EX UP0, UPT, URZ, URZ, UPT, UP0 ;  /* 0x000000ffff00728c */ /* 0x000fd2000bf05300 */
[----:B-1----:R-:W-:Y:S05]  /*0210*/  BRA.U !UP0, `(.L_x_124) ;  /* 0x0000000d08087547 */ /* 0x002fea000b800000 */
[----:B0-----:R-:W0:Y:S01]  /*0220*/  LDC.64 R8, c[0x4][RZ] ;  /* 0x01000000ff087b82 */ /* 0x001e220000000a00 */
[----:B------:R-:W-:Y:S01]  /*0230*/  UMOV UR4, URZ ;  /* 0x000000ff00047c82 */ /* 0x000fe20008000000 */
[----:B0-----:R-:W-:-:S07]  /*0240*/  IMAD.WIDE.U32 R8, R0, 0xc80, R8 ;  /* 0x00000c8000087825 */ /* 0x001fce00078e0008 */
.L_x_127:
[----:B-1----:R-:W-:Y:S01]  /*0250*/  IMAD.MOV.U32 R13, RZ, RZ, RZ ;  /* 0x000000ffff0d7224 */ /* 0x002fe200078e00ff */
[----:B------:R-:W-:Y:S01]  /*0260*/  CS2R R2, SRZ ;  /* 0x0000000000027805 */ /* 0x000fe2000001ff00 */
[----:B------:R-:W-:Y:S01]  /*0270*/  IMAD.MOV.U32 R15, RZ, RZ, RZ ;  /* 0x000000ffff0f7224 */ /* 0x000fe200078e00ff */
[----:B------:R-:W-:-:S07]  /*0280*/  CS2R R4, SRZ ;  /* 0x0000000000047805 */ /* 0x000fce000001ff00 */
.L_x_126:
[----:B------:R-:W-:-:S05]  /*0290*/  IMAD.WIDE.U32 R10, R15, 0x4, R6 ;  /* 0x000000040f0a7825 */ /* 0x000fca00078e0006 */
[----:B------:R0:W5:Y:S01]  /*02a0*/  LDG.E R12, desc[UR8][R10.64+0x4] ;  /* 0x000004080a0c7981 */ /* 0x000162000c1e1900 */
[----:B------:R-:W-:-:S07]  /*02b0*/  IMAD.MOV.U32 R17, RZ, RZ, RZ ;  /* 0x000000ffff117224 */ /* 0x000fce00078e00ff */
.L_x_125:
[----:B-----5:R-:W-:Y:S01]  /*02c0*/  SHF.R.U32.HI R22, RZ, R17, R12 ;  /* 0x00000011ff167219 */ /* 0x020fe2000001160c */
[----:B0-----:R-:W-:-:S03]  /*02d0*/  IMAD.SHL.U32 R10, R15, 0x20, RZ ;  /* 0x000000200f0a7824 */ /* 0x001fc600078e00ff */
[----:B------:R-:W-:Y:S01]  /*02e0*/  LOP3.LUT R11, R22, 0x1, RZ, 0xc0, !PT ;  /* 0x00000001160b7812 */ /* 0x000fe200078ec0ff */
[----:B------:R-:W-:-:S03]  /*02f0*/  IMAD.IADD R10, R10, 0x1, R17 ;  /* 0x000000010a0a7824 */ /* 0x000fc600078e0211 */
[----:B------:R-:W-:Y:S01]  /*0300*/  ISETP.NE.U32.AND P0, PT, R11, 0x1, PT ;  /* 0x000000010b00780c */ /* 0x000fe20003f05070 */
[----:B------:R-:W-:-:S03]  /*0310*/  IMAD R11, R10, 0x5, RZ ;  /* 0x000000050a0b7824 */ /* 0x000fc600078e02ff */
[----:B------:R-:W-:Y:S01]  /*0320*/  R2P PR, R22, 0x7e ;  /* 0x0000007e16007804 */ /* 0x000fe20000000000 */
[----:B------:R-:W-:-:S08]  /*0330*/  IMAD.WIDE.U32 R10, R11, 0x4, R8 ;  /* 0x000000040b0a7825 */ /* 0x000fd000078e0008 */
[----:B------:R-:W2:Y:S04]  /*0340*/  @!P0 LDG.E R14, desc[UR8][R10.64] ;  /* 0x000000080a0e8981 */ /* 0x000ea8000c1e1900 */
[----:B------:R-:W3:Y:S04]  /*0350*/  @P1 LDG.E R20, desc[UR8][R10.64+0x14] ;  /* 0x000014080a141981 */ /* 0x000ee8000c1e1900 */
[----:B------:R-:W4:Y:S04]  /*0360*/  @P2 LDG.E R24, desc[UR8][R10.64+0x28] ;  /* 0x000028080a182981 */ /* 0x000f28000c1e1900 */
[----:B------:R-:W4:Y:S04]  /*0370*/  @P3 LDG.E R26, desc[UR8][R10.64+0x3c] ;  /* 0x00003c080a1a3981 */ /* 0x000f28000c1e1900 */
[----:B------:R-:W4:Y:S04]  /*0380*/  @P4 LDG.E R28, desc[UR8][R10.64+0x50] ;  /* 0x000050080a1c4981 */ /* 0x000f28000c1e1900 */
[----:B------:R-:W4:Y:S04]  /*0390*/  @!P0 LDG.E R19, desc[UR8][R10.64+0x4] ;  /* 0x000004080a138981 */ /* 0x000f28000c1e1900 */
[----:B------:R-:W4:Y:S04]  /*03a0*/  @P5 LDG.E R23, desc[UR8][R10.64+0x64] ;  /* 0x000064080a175981 */ /* 0x000f28000c1e1900 */
[----:B------:R-:W4:Y:S04]  /*03b0*/  @!P0 LDG.E R16, desc[UR8][R10.64+0x8] ;  /* 0x000008080a108981 */ /* 0x000f28000c1e1900 */
[----:B------:R-:W4:Y:S04]  /*03c0*/  @!P0 LDG.E R21, desc[UR8][R10.64+0xc] ;  /* 0x00000c080a158981 */ /* 0x000f28000c1e1900 */
[----:B------:R-:W4:Y:S04]  /*03d0*/  @!P0 LDG.E R18, desc[UR8][R10.64+0x10] ;  /* 0x000010080a128981 */ /* 0x000f28000c1e1900 */
[----:B------:R-:W4:Y:S04]  /*03e0*/  @P2 LDG.E R25, desc[UR8][R10.64+0x34] ;  /* 0x000034080a192981 */ /* 0x000f28000c1e1900 */
[----:B------:R-:W4:Y:S01]  /*03f0*/  @P3 LDG.E R27, desc[UR8][R10.64+0x40] ;  /* 0x000040080a1b3981 */ /* 0x000f22000c1e1900 */
[----:B--2---:R-:W-:-:S03]  /*0400*/  @!P0 LOP3.LUT R13, R13, R14, RZ, 0x3c, !PT ;  /* 0x0000000e0d0d8212 */ /* 0x004fc600078e3cff */
[----:B------:R-:W2:Y:S01]  /*0410*/  @P1 LDG.E R14, desc[UR8][R10.64+0x1c] ;  /* 0x00001c080a0e1981 */ /* 0x000ea2000c1e1900 */
[----:B---3--:R-:W-:-:S03]  /*0420*/  @P1 LOP3.LUT R13, R13, R20, RZ, 0x3c, !PT ;  /* 0x000000140d0d1212 */ /* 0x008fc600078e3cff */
[----:B------:R-:W3:Y:S01]  /*0430*/  @P2 LDG.E R20, desc[UR8][R10.64+0x38] ;  /* 0x000038080a142981 */ /* 0x000ee2000c1e1900 */
[----:B----4-:R-:W-:-:S03]  /*0440*/  @P2 LOP3.LUT R13, R13, R24, RZ, 0x3c, !PT ;  /* 0x000000180d0d2212 */ /* 0x010fc600078e3cff */
[----:B------:R-:W4:Y:S01]  /*0450*/  @P6 LDG.E R24, desc[UR8][R10.64+0x78] ;  /* 0x000078080a186981 */ /* 0x000f22000c1e1900 */
[----:B------:R-:W-:-:S04]  /*0460*/  @P3 LOP3.LUT R13, R13, R26, RZ, 0x3c, !PT ;  /* 0x0000001a0d0d3212 */ /* 0x000fc800078e3cff */
[----:B------:R-:W-:Y:S02]  /*0470*/  @P4 LOP3.LUT R13, R13, R28, RZ, 0x3c, !PT ;  /* 0x0000001c0d0d4212 */ /* 0x000fe400078e3cff */
[----:B------:R-:W-:Y:S02]  /*0480*/  @!P0 LOP3.LUT R4, R4, R19, RZ, 0x3c, !PT ;  /* 0x0000001304048212 */ /* 0x000fe400078e3cff */
[----:B------:R-:W3:Y:S01]  /*0490*/  @P1 LDG.E R19, desc[UR8][R10.64+0x18] ;  /* 0x000018080a131981 */ /* 0x000ee2000c1e1900 */
[----:B------:R-:W-:-:S03]  /*04a0*/  @P5 LOP3.LUT R13, R13, R23, RZ, 0x3c, !PT ;  /* 0x000000170d0d5212 */ /* 0x000fc600078e3cff */
[----:B------:R-:W3:Y:S01]  /*04b0*/  @P2 LDG.E R23, desc[UR8][R10.64+0x2c] ;  /* 0x00002c080a172981 */ /* 0x000ee2000c1e1900 */
[----:B------:R-:W-:-:S03]  /*04c0*/  @!P0 LOP3.LUT R5, R5, R16, RZ, 0x3c, !PT ;  /* 0x0000001005058212 */ /* 0x000fc600078e3cff */
[----:B------:R-:W3:Y:S01]  /*04d0*/  @P1 LDG.E R16, desc[UR8][R10.64+0x24] ;  /* 0x000024080a101981 */ /* 0x000ee2000c1e1900 */
[----:B------:R-:W-:-:S03]  /*04e0*/  @!P0 LOP3.LUT R2, R2, R21, RZ, 0x3c, !PT ;  /* 0x0000001502028212 */ /* 0x000fc600078e3cff */
[----:B------:R-:W3:Y:S01]  /*04f0*/  @P1 LDG.E R21, desc[UR8][R10.64+0x20] ;  /* 0x000020080a151981 */ /* 0x000ee2000c1e1900 */
[----:B------:R-:W-:-:S03]  /*0500*/  @!P0 LOP3.LUT R3, R3, R18, RZ, 0x3c, !PT ;  /* 0x0000001203038212 */ /* 0x000fc600078e3cff */
[----:B------:R-:W3:Y:S01]  /*0510*/  @P2 LDG.E R18, desc[UR8][R10.64+0x30] ;  /* 0x000030080a122981 */ /* 0x000ee2000c1e1900 */
[----:B--2---:R-:W-:-:S03]  /*0520*/  @P1 LOP3.LUT R5, R5, R14, RZ, 0x3c, !PT ;  /* 0x0000000e05051212 */ /* 0x004fc600078e3cff */
[----:B------:R-:W2:Y:S01]  /*0530*/  @P3 LDG.E R14, desc[UR8][R10.64+0x44] ;  /* 0x000044080a0e3981 */ /* 0x000ea2000c1e1900 */
[----:B----4-:R-:W-:-:S03]  /*0540*/  @P6 LOP3.LUT R13, R13, R24, RZ, 0x3c, !PT ;  /* 0x000000180d0d6212 */ /* 0x010fc600078e3cff */
[----:B------:R-:W4:Y:S01]  /*0550*/  @P5 LDG.E R24, desc[UR8][R10.64+0x6c] ;  /* 0x00006c080a185981 */ /* 0x000f22000c1e1900 */
[----:B---3--:R-:W-:-:S03]  /*0560*/  @P1 LOP3.LUT R4, R4, R19, RZ, 0x3c, !PT ;  /* 0x0000001304041212 */ /* 0x008fc600078e3cff */
[----:B------:R-:W3:Y:S01]  /*0570*/  @P3 LDG.E R19, desc[UR8][R10.64+0x48] ;  /* 0x000048080a133981 */ /* 0x000ee2000c1e1900 */
[----:B------:R-:W-:-:S03]  /*0580*/  @P2 LOP3.LUT R4, R4, R23, RZ, 0x3c, !PT ;  /* 0x0000001704042212 */ /* 0x000fc600078e3cff */
[----:B------:R-:W4:Y:S01]  /*0590*/  @P4 LDG.E R23, desc[UR8][R10.64+0x5c] ;  /* 0x00005c080a174981 */ /* 0x000f22000c1e1900 */
[----:B------:R-:W-:-:S03]  /*05a0*/  @P1 LOP3.LUT R3, R3, R16, RZ, 0x3c, !PT ;  /* 0x0000001003031212 */ /* 0x000fc600078e3cff */
[----:B------:R-:W4:Y:S01]  /*05b0*/  @P3 LDG.E R16, desc[UR8][R10.64+0x4c] ;  /* 0x00004c080a103981 */ /* 0x000f22000c1e1900 */
[----:B------:R-:W-:-:S03]  /*05c0*/  @P1 LOP3.LUT R2, R2, R21, RZ, 0x3c, !PT ;  /* 0x0000001502021212 */ /* 0x000fc600078e3cff */
[----:B------:R-:W4:Y:S01]  /*05d0*/  @P4 LDG.E R21, desc[UR8][R10.64+0x54] ;  /* 0x000054080a154981 */ /* 0x000f22000c1e1900 */
[----:B------:R-:W-:-:S03]  /*05e0*/  @P2 LOP3.LUT R5, R5, R18, RZ, 0x3c, !PT ;  /* 0x0000001205052212 */ /* 0x000fc600078e3cff */
[----:B------:R-:W4:Y:S01]  /*05f0*/  @P4 LDG.E R18, desc[UR8][R10.64+0x58] ;  /* 0x000058080a124981 */ /* 0x000f22000c1e1900 */
[----:B------:R-:W-:Y:S02]  /*0600*/  @P2 LOP3.LUT R3, R3, R20, RZ, 0x3c, !PT ;  /* 0x0000001403032212 */ /* 0x000fe400078e3cff */
[----:B------:R-:W-:Y:S01]  /*0610*/  @P2 LOP3.LUT R2, R2, R25, RZ, 0x3c, !PT ;  /* 0x0000001902022212 */ /* 0x000fe200078e3cff */
[----:B------:R-:W4:Y:S04]  /*0620*/  @P4 LDG.E R20, desc[UR8][R10.64+0x60] ;  /* 0x000060080a144981 */ /* 0x000f28000c1e1900 */
[----:B------:R-:W4:Y:S01]  /*0630*/  @P5 LDG.E R25, desc[UR8][R10.64+0x68] ;  /* 0x000068080a195981 */ /* 0x000f22000c1e1900 */
[----:B------:R-:W-:Y:S02]  /*0640*/  LOP3.LUT P0, RZ, R22, 0x80, RZ, 0xc0, !PT ;  /* 0x0000008016ff7812 */ /* 0x000fe4000780c0ff */
[----:B------:R-:W-:-:S11]  /*0650*/  @P3 LOP3.LUT R4, R4, R27, RZ, 0x3c, !PT ;  /* 0x0000001b04043212 */ /* 0x000fd600078e3cff */
[----:B------:R-:W4:Y:S04]  /*0660*/  @P0 LDG.E R26, desc[UR8][R10.64+0x8c] ;  /* 0x00008c080a1a0981 */ /* 0x000f28000c1e1900 */
[----:B------:R-:W4:Y:S01]  /*0670*/  @P0 LDG.E R27, desc[UR8][R10.64+0x98] ;  /* 0x000098080a1b0981 */ /* 0x000f22000c1e1900 */
[----:B--2---:R-:W-:-:S03]  /*0680*/  @P3 LOP3.LUT R5, R5, R14, RZ, 0x3c, !PT ;  /* 0x0000000e05053212 */ /* 0x004fc600078e3cff */
[----:B------:R-:W2:Y:S01]  /*0690*/  @P5 LDG.E R14, desc[UR8][R10.64+0x74] ;  /* 0x000074080a0e5981 */ /* 0x000ea2000c1e1900 */
[----:B---3--:R-:W-:-:S03]  /*06a0*/  @P3 LOP3.LUT R2, R2, R19, RZ, 0x3c, !PT ;  /* 0x0000001302023212 */ /* 0x008fc600078e3cff */
[----:B------:R-:W3:Y:S01]  /*06b0*/  @P5 LDG.E R19, desc[UR8][R10.64+0x70] ;  /* 0x000070080a135981 */ /* 0x000ee2000c1e1900 */
[----:B----4-:R-:W-:-:S03]  /*06c0*/  @P4 LOP3.LUT R2, R2, R23, RZ, 0x3c, !PT ;  /* 0x0000001702024212 */ /* 0x010fc600078e3cff */
        /* <DEDUP_REMOVED lines=9> */
[----:B------:R-:W4:Y:S01]  /*0760*/  @P0 LDG.E R20, desc[UR8][R10.64+0x94] ;  /* 0x000094080a140981 */ /* 0x000f22000c1e1900 */
[----:B------:R-:W-:-:S03]  /*0770*/  @P5 LOP3.LUT R4, R4, R25, RZ, 0x3c, !PT ;  /* 0x0000001904045212 */ /* 0x000fc600078e3cff */
[----:B------:R-:W4:Y:S04]  /*0780*/  @P0 LDG.E R25, desc[UR8][R10.64+0x90] ;  /* 0x000090080a190981 */ /* 0x000f28000c1e1900 */
[----:B------:R-:W4:Y:S01]  /*0790*/  @P0 LDG.E R24, desc[UR8][R10.64+0x9c] ;  /* 0x00009c080a180981 */ /* 0x000f22000c1e1900 */
[----:B------:R-:W-:Y:S02]  /*07a0*/  @P0 LOP3.LUT R13, R13, R26, RZ, 0x3c, !PT ;  /* 0x0000001a0d0d0212 */ /* 0x000fe400078e3cff */
[----:B--2---:R-:W-:Y:S02]  /*07b0*/  @P5 LOP3.LUT R3, R3, R14, RZ, 0x3c, !PT ;  /* 0x0000000e03035212 */ /* 0x004fe400078e3cff */
[----:B---3--:R-:W-:-:S04]  /*07c0*/  @P5 LOP3.LUT R2, R2, R19, RZ, 0x3c, !PT ;  /* 0x0000001302025212 */ /* 0x008fc800078e3cff */
[----:B----4-:R-:W-:Y:S02]  /*07d0*/  @P6 LOP3.LUT R2, R2, R23, RZ, 0x3c, !PT ;  /* 0x0000001702026212 */ /* 0x010fe400078e3cff */
[----:B------:R-:W-:Y:S02]  /*07e0*/  @P6 LOP3.LUT R5, R5, R16, RZ, 0x3c, !PT ;  /* 0x0000001005056212 */ /* 0x000fe400078e3cff */
[----:B------:R-:W-:Y:S02]  /*07f0*/  @P6 LOP3.LUT R4, R4, R21, RZ, 0x3c, !PT ;  /* 0x0000001504046212 */ /* 0x000fe400078e3cff */
[----:B------:R-:W-:Y:S02]  /*0800*/  @P6 LOP3.LUT R3, R3, R18, RZ, 0x3c, !PT ;  /* 0x0000001203036212 */ /* 0x000fe400078e3cff */
[----:B------:R-:W-:Y:S02]  /*0810*/  @P0 LOP3.LUT R2, R2, R27, RZ, 0x3c, !PT ;  /* 0x0000001b02020212 */ /* 0x000fe400078e3cff */
[----:B------:R-:W-:-:S02]  /*0820*/  @P0 LOP3.LUT R5, R5, R20, RZ, 0x3c, !PT ;  /* 0x0000001405050212 */ /* 0x000fc400078e3cff */
[----:B------:R-:W-:Y:S02]  /*0830*/  @P0 LOP3.LUT R4, R4, R25, RZ, 0x3c, !PT ;  /* 0x0000001904040212 */ /* 0x000fe400078e3cff */
[----:B------:R-:W-:Y:S02]  /*0840*/  @P0 LOP3.LUT R3, R3, R24, RZ, 0x3c, !PT ;  /* 0x0000001803030212 */ /* 0x000fe400078e3cff */
[----:B------:R-:W-:-:S13]  /*0850*/  R2P PR, R22.B1, 0x7f ;  /* 0x0000007f16007804 */ /* 0x000fda0000001000 */
[----:B------:R-:W2:Y:S04]  /*0860*/  @P0 LDG.E R16, desc[UR8][R10.64+0xa0] ;  /* 0x0000a0080a100981 */ /* 0x000ea8000c1e1900 */
[----:B------:R-:W3:Y:S04]  /*0870*/  @P1 LDG.E R18, desc[UR8][R10.64+0xb4] ;  /* 0x0000b4080a121981 */ /* 0x000ee8000c1e1900 */
[----:B------:R-:W4:Y:S04]  /*0880*/  @P2 LDG.E R20, desc[UR8][R10.64+0xc8] ;  /* 0x0000c8080a142981 */ /* 0x000f28000c1e1900 */
        /* <DEDUP_REMOVED lines=28> */
[----:B--2---:R-:W-:Y:S02]  /*0a50*/  @P0 LOP3.LUT R3, R3, R16, RZ, 0x3c, !PT ;  /* 0x0000001003030212 */ /* 0x004fe400078e3cff */
[----:B------:R-:W-:Y:S01]  /*0a60*/  LOP3.LUT P0, RZ, R22, 0x8000, RZ, 0xc0, !PT ;  /* 0x0000800016ff7812 */ /* 0x000fe2000780c0ff */
        /* <DEDUP_REMOVED lines=8> */
[----:B------:R-:W4:Y:S04]  /*0af0*/  @P4 LDG.E R14, desc[UR8][R10.64+0x100] ;  /* 0x000100080a0e4981 */ /* 0x000f28000c1e1900 */
[----:B------:R-:W4:Y:S01]  /*0b00*/  @P4 LDG.E R22, desc[UR8][R10.64+0xf8] ;  /* 0x0000f8080a164981 */ /* 0x000f22000c1e1900 */
[----:B------:R-:W-:Y:S02]  /*0b10*/  @P1 LOP3.LUT R3, R3, R26, RZ, 0x3c, !PT ;  /* 0x0000001a03031212 */ /* 0x000fe400078e3cff */
[----:B------:R-:W-:Y:S02]  /*0b20*/  @P2 LOP3.LUT R2, R2, R23, RZ, 0x3c, !PT ;  /* 0x0000001702022212 */ /* 0x000fe400078e3cff */
[----:B------:R-:W-:Y:S01]  /*0b30*/  @P2 LOP3.LUT R4, R4, R21, RZ, 0x3c, !PT ;  /* 0x0000001504042212 */ /* 0x000fe200078e3cff */
[----:B------:R-:W4:Y:S01]  /*0b40*/  @P5 LDG.E R23, desc[UR8][R10.64+0x110] ;  /* 0x000110080a175981 */ /* 0x000f22000c1e1900 */
[----:B------:R-:W-:-:S03]  /*0b50*/  @P3 LOP3.LUT R2, R2, R27, RZ, 0x3c, !PT ;  /* 0x0000001b02023212 */ /* 0x000fc600078e3cff */
[----:B------:R-:W4:Y:S01]  /*0b60*/  @P5 LDG.E R21, desc[UR8][R10.64+0x108] ;  /* 0x000108080a155981 */ /* 0x000f22000c1e1900 */
[----:B------:R-:W-:Y:S02]  /*0b70*/  @P6 LOP3.LUT R13, R13, R28, RZ, 0x3c, !PT ;  /* 0x0000001c0d0d6212 */ /* 0x000fe400078e3cff */
[----:B------:R-:W-:Y:S01]  /*0b80*/  @P3 LOP3.LUT R4, R4, R25, RZ, 0x3c, !PT ;  /* 0x0000001904043212 */ /* 0x000fe200078e3cff */
[----:B------:R-:W4:Y:S01]  /*0b90*/  @P0 LDG.E R27, desc[UR8][R10.64+0x130] ;  /* 0x000130080a1b0981 */ /* 0x000f22000c1e1900 */
[----:B------:R-:W-:-:S03]  /*0ba0*/  @P4 LOP3.LUT R2, R2, R19, RZ, 0x3c, !PT ;  /* 0x0000001302024212 */ /* 0x000fc600078e3cff */
[----:B------:R-:W4:Y:S01]  /*0bb0*/  @P6 LDG.E R19, desc[UR8][R10.64+0x11c] ;  /* 0x00011c080a136981 */ /* 0x000f22000c1e1900 */
[----:B------:R-:W-:-:S03]  /*0bc0*/  @P4 LOP3.LUT R4, R4, R29, RZ, 0x3c, !PT ;  /* 0x0000001d04044212 */ /* 0x000fc600078e3cff */
        /* <DEDUP_REMOVED lines=14> */
[----:B------:R-:W-:-:S05]  /*0cb0*/  VIADD R17, R17, 0x10 ;  /* 0x0000001011117836 */ /* 0x000fca0000000000 */
[----:B------:R-:W-:Y:S02]  /*0cc0*/  ISETP.NE.AND P1, PT, R17, 0x20, PT ;  /* 0x000000201100780c */ /* 0x000fe40003f25270 */
[----:B------:R-:W-:Y:S02]  /*0cd0*/  @P5 LOP3.LUT R2, R2, R23, RZ, 0x3c, !PT ;  /* 0x0000001702025212 */ /* 0x000fe400078e3cff */
[----:B------:R-:W-:-:S04]  /*0ce0*/  @P5 LOP3.LUT R4, R4, R21, RZ, 0x3c, !PT ;  /* 0x0000001504045212 */ /* 0x000fc800078e3cff */
[----:B------:R-:W-:Y:S02]  /*0cf0*/  @P6 LOP3.LUT R4, R4, R19, RZ, 0x3c, !PT ;  /* 0x0000001304046212 */ /* 0x000fe400078e3cff */
[----:B------:R-:W-:Y:S02]  /*0d00*/  @P6 LOP3.LUT R2, R2, R25, RZ, 0x3c, !PT ;  /* 0x0000001902026212 */ /* 0x000fe400078e3cff */
[----:B------:R-:W-:Y:S02]  /*0d10*/  @P0 LOP3.LUT R4, R4, R27, RZ, 0x3c, !PT ;  /* 0x0000001b04040212 */ /* 0x000fe400078e3cff */
[----:B------:R-:W-:Y:S02]  /*0d20*/  @P0 LOP3.LUT R2, R2, R29, RZ, 0x3c, !PT ;  /* 0x0000001d02020212 */ /* 0x000fe400078e3cff */
[----:B--2---:R-:W-:Y:S02]  /*0d30*/  @P5 LOP3.LUT R5, R5, R16, RZ, 0x3c, !PT ;  /* 0x0000001005055212 */ /* 0x004fe400078e3cff */
[----:B---3--:R-:W-:-:S02]  /*0d40*/  @P5 LOP3.LUT R3, R3, R18, RZ, 0x3c, !PT ;  /* 0x0000001203035212 */ /* 0x008fc400078e3cff */
[----:B----4-:R-:W-:Y:S02]  /*0d50*/  @P6 LOP3.LUT R5, R5, R20, RZ, 0x3c, !PT ;  /* 0x0000001405056212 */ /* 0x010fe400078e3cff */
[----:B------:R-:W-:Y:S02]  /*0d60*/  @P6 LOP3.LUT R3, R3, R14, RZ, 0x3c, !PT ;  /* 0x0000000e03036212 */ /* 0x000fe400078e3cff */
[----:B------:R-:W-:Y:S02]  /*0d70*/  @P0 LOP3.LUT R5, R5, R22, RZ, 0x3c, !PT ;  /* 0x0000001605050212 */ /* 0x000fe400078e3cff */
[----:B------:R-:W-:Y:S01]  /*0d80*/  @P0 LOP3.LUT R3, R3, R24, RZ, 0x3c, !PT ;  /* 0x0000001803030212 */ /* 0x000fe200078e3cff */
[----:B------:R-:W-:Y:S06]  /*0d90*/  @P1 BRA `(.L_x_125) ;  /* 0xfffffff400481947 */ /* 0x000fec000383ffff */
[----:B------:R-:W-:-:S05]  /*0da0*/  VIADD R15, R15, 0x1 ;  /* 0x000000010f0f7836 */ /* 0x000fca0000000000 */
[----:B------:R-:W-:-:S13]  /*0db0*/  ISETP.NE.AND P0, PT, R15, 0x5, PT ;  /* 0x000000050f00780c */ /* 0x000fda0003f05270 */
[----:B------:R-:W-:Y:S05]  /*0dc0*/  @P0 BRA `(.L_x_126) ;  /* 0xfffffff400300947 */ /* 0x000fea000383ffff */
[----:B------:R1:W-:Y:S01]  /*0dd0*/  STG.E.64 desc[UR8][R6.64+0x8], R4 ;  /* 0x0000080406007986 */ /* 0x0003e2000c101b08 */
[----:B------:R-:W-:Y:S02]  /*0de0*/  ULOP3.LUT UR5, UR6, 0x3, URZ, 0xc0, !UPT ;  /* 0x0000000306057892 */ /* 0x000fe4000f8ec0ff */
[----:B------:R-:W-:Y:S01]  /*0df0*/  UIADD3 UR4, UPT, UPT, UR4, 0x1, URZ ;  /* 0x0000000104047890 */ /* 0x000fe2000fffe0ff */
[----:B------:R1:W-:Y:S03]  /*0e00*/  STG.E.64 desc[UR8][R6.64+0x10], R2 ;  /* 0x0000100206007986 */ /* 0x0003e6000c101b08 */
[----:B------:R-:W-:Y:S01]  /*0e10*/  UISETP.GE.U32.AND UP0, UPT, UR4, UR5, UPT ;  /* 0x000000050400728c */ /* 0x000fe2000bf06070 */
[----:B------:R1:W-:Y:S08]  /*0e20*/  STG.E desc[UR8][R6.64+0x4], R13 ;  /* 0x0000040d06007986 */ /* 0x0003f0000c101908 */
[----:B------:R-:W-:Y:S05]  /*0e30*/  BRA.U !UP0, `(.L_x_127) ;  /* 0xfffffff508047547 */ /* 0x000fea000b83ffff */
.L_x_124:
[----:B------:R-:W-:Y:S01]  /*0e40*/  UISETP.GT.U32.AND UP0, UPT, UR6, 0x3, UPT ;  /* 0x000000030600788c */ /* 0x000fe2000bf04070 */
[----:B------:R-:W-:Y:S01]  /*0e50*/  VIADD R0, R0, 0x1 ;  /* 0x0000000100007836 */ /* 0x000fe20000000000 */
[----:B------:R-:W-:Y:S02]  /*0e60*/  USHF.R.U64 UR4, UR6, 0x2, UR7 ;  /* 0x0000000206047899 */ /* 0x000fe40008001207 */
[----:B------:R-:W-:Y:S02]  /*0e70*/  UISETP.GT.U32.AND.EX UP0, UPT, UR7, URZ, UPT, UP0 ;  /* 0x000000ff0700728c */ /* 0x000fe4000bf04100 */
[----:B------:R-:W-:-:S03]  /*0e80*/  USHF.R.U32.HI UR5, URZ, 0x2, UR7 ;  /* 0x00000002ff057899 */ /* 0x000fc60008011607 */
[----:B------:R-:W-:-:S04]  /*0e90*/  UMOV UR6, UR4 ;  /* 0x0000000400067c82 */ /* 0x000fc80008000000 */
[----:B------:R-:W-:Y:S01]  /*0ea0*/  UMOV UR7, UR5 ;  /* 0x0000000500077c82 */ /* 0x000fe20008000000 */
[----:B------:R-:W-:Y:S05]  /*0eb0*/  BRA.U UP0, `(.L_x_128) ;  /* 0xfffffff100c87547 */ /* 0x000fea000b83ffff */
.L_x_123:
[----:B------:R-:W-:Y:S04]  /*0ec0*/  STG.E.64 desc[UR8][R6.64+0x18], RZ ;  /* 0x000018ff06007986 */ /* 0x000fe8000c101b08 */
[----:B------:R-:W-:Y:S04]  /*0ed0*/  STG.E desc[UR8][R6.64+0x20], RZ ;  /* 0x000020ff06007986 */ /* 0x000fe8000c101908 */
[----:B------:R-:W-:Y:S01]  /*0ee0*/  STG.E.64 desc[UR8][R6.64+0x28], RZ ;  /* 0x000028ff06007986 */ /* 0x000fe2000c101b08 */
[----:B------:R-:W-:Y:S05]  /*0ef0*/  EXIT ;  /* 0x000000000000794d */ /* 0x000fea0003800000 */
.L_x_129:
        /* <DEDUP_REMOVED lines=16> */
.L_x_150:


//--------------------- .nv.global.init           --------------------------
	.section	.nv.global.init,"aw",@progbits
	.align	4
.nv.global.init:
	.type		mrg32k3aM1SubSeq,@object
	.size		mrg32k3aM1SubSeq,(mrg32k3aM2SubSeq - mrg32k3aM1SubSeq)
mrg32k3aM1SubSeq:
        /*0000*/ 	.byte	0x0b, 0xcc, 0xee, 0x04, 0x73, 0x29, 0x8b, 0x6f, 0xf6, 0x53, 0x03, 0xf6, 0x23, 0xf6, 0xea, 0xda
        /* <DEDUP_REMOVED lines=125> */
	.type		mrg32k3aM2SubSeq,@object
	.size		mrg32k3aM2SubSeq,(mrg32k3aM1 - mrg32k3aM2SubSeq)
mrg32k3aM2SubSeq:
        /* <DEDUP_REMOVED lines=126> */
	.type		mrg32k3aM1,@object
	.size		mrg32k3aM1,(mrg32k3aM1Seq - mrg32k3aM1)
mrg32k3aM1:
        /* <DEDUP_REMOVED lines=144> */
	.type		mrg32k3aM1Seq,@object
	.size		mrg32k3aM1Seq,(mrg32k3aM2 - mrg32k3aM1Seq)
mrg32k3aM1Seq:
        /* <DEDUP_REMOVED lines=144> */
	.type		mrg32k3aM2,@object
	.size		mrg32k3aM2,(mrg32k3aM2Seq - mrg32k3aM2)
mrg32k3aM2:
        /* <DEDUP_REMOVED lines=144> */
	.type		mrg32k3aM2Seq,@object
	.size		mrg32k3aM2Seq,(precalc_xorwow_matrix - mrg32k3aM2Seq)
mrg32k3aM2Seq:
        /* <DEDUP_REMOVED lines=144> */
	.type		precalc_xorwow_matrix,@object
	.size		precalc_xorwow_matrix,(precalc_xorwow_offset_matrix - precalc_xorwow_matrix)
precalc_xorwow_matrix:
        /* <DEDUP_REMOVED lines=6400> */
	.type		precalc_xorwow_offset_matrix,@object
	.size		precalc_xorwow_offset_matrix,(.L_1 - precalc_xorwow_offset_matrix)
precalc_xorwow_offset_matrix:
        /* <DEDUP_REMOVED lines=6400> */
.L_1:


//--------------------- .nv.shared.reserved.0     --------------------------
	.section	.nv.shared.reserved.0,"aw",@nobits
	.weak		__nv_reservedSMEM_offset_0_alias
	.size		__nv_reservedSMEM_offset_0_alias, 0, 64
	.other		__nv_reservedSMEM_offset_0_alias,@"STO_CUDA_RESERVED_SHARED STV_DEFAULT"
__nv_reservedSMEM_offset_0_alias:
	.zero		0
	.zero		64


//--------------------- .nv.constant0._Z8functionP7diagramP17curandStateXORWOW --------------------------
	.section	.nv.constant0._Z8functionP7diagramP17curandStateXORWOW,"a",@progbits
	.sectionflags	@""
	.align	4
.nv.constant0._Z8functionP7diagramP17curandStateXORWOW:
	.zero		912


//--------------------- .nv.constant0._Z11init_randomP17curandStateXORWOWy --------------------------
	.section	.nv.constant0._Z11init_randomP17curandStateXORWOWy,"a",@progbits
	.sectionflags	@""
	.align	4
.nv.constant0._Z11init_randomP17curandStateXORWOWy:
	.zero		912


//--------------------- SYMBOLS --------------------------

	.type		.nv.reservedSmem.offset0,@object
	.size		.nv.reservedSmem.offset0,0x4
